//
// Generated by NVIDIA NVVM Compiler
//
// Compiler Build ID: CL-36424714
// Cuda compilation tools, release 13.0, V13.0.88
// Based on NVVM 20.0.0
//

.version 9.0
.target sm_100
.address_size 64

	// .globl	_Z8minimizePKdPdiiS1_S1_P8Particle
.func  (.param .b64 func_retval0) __internal_accurate_pow
(
	.param .b64 __internal_accurate_pow_param_0
)
;
.global .align 4 .b8 precalc_xorwow_matrix[102400];
.global .align 4 .b8 precalc_xorwow_offset_matrix[102400];
.global .align 4 .b8 mrg32k3aM1[2304];
.global .align 4 .b8 mrg32k3aM2[2304];
.global .align 4 .b8 mrg32k3aM1SubSeq[2016];
.global .align 4 .b8 mrg32k3aM2SubSeq[2016];
.global .align 4 .b8 mrg32k3aM1Seq[2304];
.global .align 4 .b8 mrg32k3aM2Seq[2304];
.const .align 8 .b8 __cr_lgamma_table[72];

.visible .entry _Z8minimizePKdPdiiS1_S1_P8Particle(
	.param .u64 .ptr .align 1 _Z8minimizePKdPdiiS1_S1_P8Particle_param_0,
	.param .u64 .ptr .align 1 _Z8minimizePKdPdiiS1_S1_P8Particle_param_1,
	.param .u32 _Z8minimizePKdPdiiS1_S1_P8Particle_param_2,
	.param .u32 _Z8minimizePKdPdiiS1_S1_P8Particle_param_3,
	.param .u64 .ptr .align 1 _Z8minimizePKdPdiiS1_S1_P8Particle_param_4,
	.param .u64 .ptr .align 1 _Z8minimizePKdPdiiS1_S1_P8Particle_param_5,
	.param .u64 .ptr .align 1 _Z8minimizePKdPdiiS1_S1_P8Particle_param_6
)
{
	.reg .pred 	%p<78>;
	.reg .b32 	%r<181>;
	.reg .b32 	%f<13>;
	.reg .b64 	%rd<93>;
	.reg .b64 	%fd<175>;

	ld.param.u64 	%rd32, [_Z8minimizePKdPdiiS1_S1_P8Particle_param_1];
	ld.param.u32 	%r45, [_Z8minimizePKdPdiiS1_S1_P8Particle_param_2];
	ld.param.u32 	%r46, [_Z8minimizePKdPdiiS1_S1_P8Particle_param_3];
	ld.param.u64 	%rd33, [_Z8minimizePKdPdiiS1_S1_P8Particle_param_4];
	ld.param.u64 	%rd34, [_Z8minimizePKdPdiiS1_S1_P8Particle_param_5];
	ld.param.u64 	%rd31, [_Z8minimizePKdPdiiS1_S1_P8Particle_param_6];
	cvta.to.global.u64 	%rd1, %rd32;
	cvta.to.global.u64 	%rd2, %rd33;
	cvta.to.global.u64 	%rd3, %rd34;
	mov.u32 	%r47, %tid.x;
	mov.u32 	%r48, %ctaid.x;
	mov.u32 	%r49, %ntid.x;
	mad.lo.s32 	%r1, %r48, %r49, %r47;
	setp.ge.s32 	%p2, %r1, %r46;
	@%p2 bra 	$L__BB0_55;
	cvta.to.global.u64 	%rd35, %rd31;
	setp.lt.s32 	%p3, %r45, 0;
	mul.wide.s32 	%rd36, %r1, 40;
	add.s64 	%rd4, %rd35, %rd36;
	mov.f64 	%fd168, 0d0000000000000000;
	@%p3 bra 	$L__BB0_33;
	ld.global.u64 	%rd5, [%rd4];
	mov.f64 	%fd65, 0d4000000000000000;
	{
	.reg .b32 %temp; 
	mov.b64 	{%temp, %r2}, %fd65;
	}
	and.b32  	%r3, %r2, 2146435072;
	setp.eq.s32 	%p4, %r3, 1062207488;
	setp.lt.s32 	%p5, %r2, 0;
	selp.b32 	%r4, 0, 2146435072, %p5;
	and.b32  	%r51, %r2, 2147483647;
	setp.ne.s32 	%p6, %r51, 1071644672;
	and.pred  	%p1, %p4, %p6;
	or.b32  	%r5, %r4, -2147483648;
	add.s32 	%r6, %r45, 1;
	and.b32  	%r7, %r6, 3;
	setp.lt.u32 	%p7, %r45, 3;
	mov.f64 	%fd168, 0d0000000000000000;
	mov.b32 	%r165, 0;
	@%p7 bra 	$L__BB0_25;
	and.b32  	%r52, %r6, -4;
	neg.s32 	%r164, %r52;
	add.s64 	%rd86, %rd5, 16;
	mov.f64 	%fd168, 0d0000000000000000;
$L__BB0_4:
	setp.lt.s32 	%p8, %r2, 0;
	setp.eq.s32 	%p9, %r3, 1062207488;
	ld.f64 	%fd2, [%rd86+-16];
	{
	.reg .b32 %temp; 
	mov.b64 	{%temp, %r10}, %fd2;
	}
	abs.f64 	%fd3, %fd2;
	{ // callseq 0, 0
	.param .b64 param0;
	st.param.f64 	[param0], %fd3;
	.param .b64 retval0;
	call.uni (retval0), 
	__internal_accurate_pow, 
	(
	param0
	);
	ld.param.f64 	%fd67, [retval0];
	} // callseq 0
	setp.lt.s32 	%p11, %r10, 0;
	neg.f64 	%fd69, %fd67;
	selp.f64 	%fd70, %fd69, %fd67, %p9;
	selp.f64 	%fd71, %fd70, %fd67, %p11;
	setp.eq.f64 	%p12, %fd2, 0d0000000000000000;
	selp.b32 	%r53, %r10, 0, %p9;
	or.b32  	%r54, %r53, 2146435072;
	selp.b32 	%r55, %r54, %r53, %p8;
	mov.b32 	%r56, 0;
	mov.b64 	%fd72, {%r56, %r55};
	selp.f64 	%fd160, %fd72, %fd71, %p12;
	add.f64 	%fd73, %fd2, 0d4000000000000000;
	{
	.reg .b32 %temp; 
	mov.b64 	{%temp, %r57}, %fd73;
	}
	and.b32  	%r58, %r57, 2146435072;
	setp.ne.s32 	%p13, %r58, 2146435072;
	@%p13 bra 	$L__BB0_9;
	setp.num.f64 	%p14, %fd2, %fd2;
	@%p14 bra 	$L__BB0_7;
	mov.f64 	%fd74, 0d4000000000000000;
	add.rn.f64 	%fd160, %fd2, %fd74;
	bra.uni 	$L__BB0_9;
$L__BB0_7:
	setp.neu.f64 	%p15, %fd3, 0d7FF0000000000000;
	@%p15 bra 	$L__BB0_9;
	selp.b32 	%r59, %r5, %r4, %p1;
	selp.b32 	%r60, %r59, %r4, %p11;
	mov.b32 	%r61, 0;
	mov.b64 	%fd160, {%r61, %r60};
$L__BB0_9:
	setp.eq.f64 	%p20, %fd2, 0d3FF0000000000000;
	selp.f64 	%fd75, 0d3FF0000000000000, %fd160, %p20;
	add.f64 	%fd8, %fd168, %fd75;
	ld.f64 	%fd9, [%rd86+-8];
	{
	.reg .b32 %temp; 
	mov.b64 	{%temp, %r11}, %fd9;
	}
	abs.f64 	%fd10, %fd9;
	{ // callseq 1, 0
	.param .b64 param0;
	st.param.f64 	[param0], %fd10;
	.param .b64 retval0;
	call.uni (retval0), 
	__internal_accurate_pow, 
	(
	param0
	);
	ld.param.f64 	%fd76, [retval0];
	} // callseq 1
	setp.lt.s32 	%p21, %r11, 0;
	neg.f64 	%fd78, %fd76;
	selp.f64 	%fd79, %fd78, %fd76, %p9;
	selp.f64 	%fd80, %fd79, %fd76, %p21;
	setp.eq.f64 	%p22, %fd9, 0d0000000000000000;
	selp.b32 	%r62, %r11, 0, %p9;
	or.b32  	%r63, %r62, 2146435072;
	selp.b32 	%r64, %r63, %r62, %p8;
	mov.b32 	%r65, 0;
	mov.b64 	%fd81, {%r65, %r64};
	selp.f64 	%fd161, %fd81, %fd80, %p22;
	add.f64 	%fd82, %fd9, 0d4000000000000000;
	{
	.reg .b32 %temp; 
	mov.b64 	{%temp, %r66}, %fd82;
	}
	and.b32  	%r67, %r66, 2146435072;
	setp.ne.s32 	%p23, %r67, 2146435072;
	@%p23 bra 	$L__BB0_14;
	setp.nan.f64 	%p24, %fd9, %fd9;
	@%p24 bra 	$L__BB0_13;
	setp.neu.f64 	%p25, %fd10, 0d7FF0000000000000;
	@%p25 bra 	$L__BB0_14;
	selp.b32 	%r68, %r5, %r4, %p1;
	selp.b32 	%r69, %r68, %r4, %p21;
	mov.b32 	%r70, 0;
	mov.b64 	%fd161, {%r70, %r69};
	bra.uni 	$L__BB0_14;
$L__BB0_13:
	mov.f64 	%fd83, 0d4000000000000000;
	add.rn.f64 	%fd161, %fd9, %fd83;
$L__BB0_14:
	setp.eq.f64 	%p30, %fd9, 0d3FF0000000000000;
	selp.f64 	%fd84, 0d3FF0000000000000, %fd161, %p30;
	add.f64 	%fd15, %fd8, %fd84;
	ld.f64 	%fd16, [%rd86];
	{
	.reg .b32 %temp; 
	mov.b64 	{%temp, %r12}, %fd16;
	}
	abs.f64 	%fd17, %fd16;
	{ // callseq 2, 0
	.param .b64 param0;
	st.param.f64 	[param0], %fd17;
	.param .b64 retval0;
	call.uni (retval0), 
	__internal_accurate_pow, 
	(
	param0
	);
	ld.param.f64 	%fd85, [retval0];
	} // callseq 2
	setp.lt.s32 	%p31, %r12, 0;
	neg.f64 	%fd87, %fd85;
	selp.f64 	%fd88, %fd87, %fd85, %p9;
	selp.f64 	%fd89, %fd88, %fd85, %p31;
	setp.eq.f64 	%p32, %fd16, 0d0000000000000000;
	selp.b32 	%r71, %r12, 0, %p9;
	or.b32  	%r72, %r71, 2146435072;
	selp.b32 	%r73, %r72, %r71, %p8;
	mov.b32 	%r74, 0;
	mov.b64 	%fd90, {%r74, %r73};
	selp.f64 	%fd162, %fd90, %fd89, %p32;
	add.f64 	%fd91, %fd16, 0d4000000000000000;
	{
	.reg .b32 %temp; 
	mov.b64 	{%temp, %r75}, %fd91;
	}
	and.b32  	%r76, %r75, 2146435072;
	setp.ne.s32 	%p33, %r76, 2146435072;
	@%p33 bra 	$L__BB0_19;
	setp.nan.f64 	%p34, %fd16, %fd16;
	@%p34 bra 	$L__BB0_18;
	setp.neu.f64 	%p35, %fd17, 0d7FF0000000000000;
	@%p35 bra 	$L__BB0_19;
	selp.b32 	%r77, %r5, %r4, %p1;
	selp.b32 	%r78, %r77, %r4, %p31;
	mov.b32 	%r79, 0;
	mov.b64 	%fd162, {%r79, %r78};
	bra.uni 	$L__BB0_19;
$L__BB0_18:
	mov.f64 	%fd92, 0d4000000000000000;
	add.rn.f64 	%fd162, %fd16, %fd92;
$L__BB0_19:
	setp.eq.f64 	%p40, %fd16, 0d3FF0000000000000;
	selp.f64 	%fd93, 0d3FF0000000000000, %fd162, %p40;
	add.f64 	%fd22, %fd15, %fd93;
	ld.f64 	%fd23, [%rd86+8];
	{
	.reg .b32 %temp; 
	mov.b64 	{%temp, %r13}, %fd23;
	}
	abs.f64 	%fd24, %fd23;
	{ // callseq 3, 0
	.param .b64 param0;
	st.param.f64 	[param0], %fd24;
	.param .b64 retval0;
	call.uni (retval0), 
	__internal_accurate_pow, 
	(
	param0
	);
	ld.param.f64 	%fd94, [retval0];
	} // callseq 3
	setp.lt.s32 	%p41, %r13, 0;
	neg.f64 	%fd96, %fd94;
	selp.f64 	%fd97, %fd96, %fd94, %p9;
	selp.f64 	%fd98, %fd97, %fd94, %p41;
	setp.eq.f64 	%p42, %fd23, 0d0000000000000000;
	selp.b32 	%r80, %r13, 0, %p9;
	or.b32  	%r81, %r80, 2146435072;
	selp.b32 	%r82, %r81, %r80, %p8;
	mov.b32 	%r83, 0;
	mov.b64 	%fd99, {%r83, %r82};
	selp.f64 	%fd163, %fd99, %fd98, %p42;
	add.f64 	%fd100, %fd23, 0d4000000000000000;
	{
	.reg .b32 %temp; 
	mov.b64 	{%temp, %r84}, %fd100;
	}
	and.b32  	%r85, %r84, 2146435072;
	setp.ne.s32 	%p43, %r85, 2146435072;
	@%p43 bra 	$L__BB0_24;
	setp.nan.f64 	%p44, %fd23, %fd23;
	@%p44 bra 	$L__BB0_23;
	setp.neu.f64 	%p45, %fd24, 0d7FF0000000000000;
	@%p45 bra 	$L__BB0_24;
	selp.b32 	%r86, %r5, %r4, %p1;
	selp.b32 	%r87, %r86, %r4, %p41;
	mov.b32 	%r88, 0;
	mov.b64 	%fd163, {%r88, %r87};
	bra.uni 	$L__BB0_24;
$L__BB0_23:
	mov.f64 	%fd101, 0d4000000000000000;
	add.rn.f64 	%fd163, %fd23, %fd101;
$L__BB0_24:
	add.s32 	%r89, %r45, 1;
	and.b32  	%r165, %r89, -4;
	setp.eq.f64 	%p47, %fd23, 0d3FF0000000000000;
	selp.f64 	%fd102, 0d3FF0000000000000, %fd163, %p47;
	add.f64 	%fd168, %fd22, %fd102;
	add.s32 	%r164, %r164, 4;
	add.s64 	%rd86, %rd86, 32;
	setp.ne.s32 	%p48, %r164, 0;
	@%p48 bra 	$L__BB0_4;
$L__BB0_25:
	setp.eq.s32 	%p49, %r7, 0;
	@%p49 bra 	$L__BB0_33;
	mul.wide.u32 	%rd37, %r165, 8;
	add.s64 	%rd87, %rd5, %rd37;
	neg.s32 	%r166, %r7;
	selp.b32 	%r96, %r5, %r4, %p1;
$L__BB0_27:
	.pragma "nounroll";
	setp.lt.s32 	%p50, %r2, 0;
	setp.eq.s32 	%p51, %r3, 1062207488;
	ld.f64 	%fd33, [%rd87];
	{
	.reg .b32 %temp; 
	mov.b64 	{%temp, %r19}, %fd33;
	}
	abs.f64 	%fd34, %fd33;
	{ // callseq 4, 0
	.param .b64 param0;
	st.param.f64 	[param0], %fd34;
	.param .b64 retval0;
	call.uni (retval0), 
	__internal_accurate_pow, 
	(
	param0
	);
	ld.param.f64 	%fd103, [retval0];
	} // callseq 4
	setp.lt.s32 	%p53, %r19, 0;
	neg.f64 	%fd105, %fd103;
	selp.f64 	%fd106, %fd105, %fd103, %p51;
	selp.f64 	%fd107, %fd106, %fd103, %p53;
	setp.eq.f64 	%p54, %fd33, 0d0000000000000000;
	selp.b32 	%r90, %r19, 0, %p51;
	or.b32  	%r91, %r90, 2146435072;
	selp.b32 	%r92, %r91, %r90, %p50;
	mov.b32 	%r93, 0;
	mov.b64 	%fd108, {%r93, %r92};
	selp.f64 	%fd167, %fd108, %fd107, %p54;
	add.f64 	%fd109, %fd33, 0d4000000000000000;
	{
	.reg .b32 %temp; 
	mov.b64 	{%temp, %r94}, %fd109;
	}
	and.b32  	%r95, %r94, 2146435072;
	setp.ne.s32 	%p55, %r95, 2146435072;
	@%p55 bra 	$L__BB0_32;
	setp.nan.f64 	%p56, %fd33, %fd33;
	@%p56 bra 	$L__BB0_31;
	setp.neu.f64 	%p57, %fd34, 0d7FF0000000000000;
	@%p57 bra 	$L__BB0_32;
	setp.lt.s32 	%p58, %r19, 0;
	selp.b32 	%r97, %r96, %r4, %p58;
	mov.b32 	%r98, 0;
	mov.b64 	%fd167, {%r98, %r97};
	bra.uni 	$L__BB0_32;
$L__BB0_31:
	mov.f64 	%fd110, 0d4000000000000000;
	add.rn.f64 	%fd167, %fd33, %fd110;
$L__BB0_32:
	setp.eq.f64 	%p59, %fd33, 0d3FF0000000000000;
	selp.f64 	%fd111, 0d3FF0000000000000, %fd167, %p59;
	add.f64 	%fd168, %fd168, %fd111;
	add.s64 	%rd87, %rd87, 8;
	add.s32 	%r166, %r166, 1;
	setp.ne.s32 	%p60, %r166, 0;
	@%p60 bra 	$L__BB0_27;
$L__BB0_33:
	st.global.f64 	[%rd4+32], %fd168;
	ld.global.f64 	%fd112, [%rd4+24];
	setp.geu.f64 	%p61, %fd168, %fd112;
	setp.neu.f64 	%p62, %fd168, 0dBFF0000000000000;
	and.pred  	%p63, %p61, %p62;
	@%p63 bra 	$L__BB0_35;
	ld.global.u64 	%rd38, [%rd4];
	st.global.u64 	[%rd4+16], %rd38;
	st.global.f64 	[%rd4+24], %fd168;
$L__BB0_35:
	ld.global.f64 	%fd113, [%rd3];
	setp.geu.f64 	%p64, %fd168, %fd113;
	setp.neu.f64 	%p65, %fd113, 0dBFF0000000000000;
	and.pred  	%p66, %p64, %p65;
	@%p66 bra 	$L__BB0_37;
	ld.global.u64 	%rd39, [%rd4];
	ld.f64 	%fd114, [%rd39];
	st.global.f64 	[%rd2], %fd114;
	ld.global.u64 	%rd40, [%rd4];
	ld.f64 	%fd115, [%rd40+8];
	st.global.f64 	[%rd2+8], %fd115;
	ld.global.f64 	%fd116, [%rd4+32];
	st.global.f64 	[%rd3], %fd116;
$L__BB0_37:
	setp.lt.s32 	%p67, %r45, 1;
	@%p67 bra 	$L__BB0_55;
	setp.eq.s32 	%p68, %r45, 1;
	mov.b32 	%r180, 1360900310;
	mov.b32 	%r179, 1163863128;
	mov.b32 	%r178, 1478573778;
	mov.b32 	%r177, 716983765;
	mov.b32 	%r176, 0;
	@%p68 bra 	$L__BB0_49;
	and.b32  	%r111, %r45, 2147483646;
	neg.s32 	%r170, %r111;
	mov.b32 	%r180, 1360900310;
	mov.b32 	%r173, -589760388;
	mov.b32 	%r172, -123459836;
	mov.b32 	%r171, 1163863128;
	mov.b32 	%r175, 1478573778;
	mov.b32 	%r168, 0;
	mov.b64 	%rd89, 0;
	mov.b32 	%r167, 718433513;
	mov.u64 	%rd88, %rd2;
	mov.u32 	%r169, %r45;
$L__BB0_40:
	mov.u32 	%r178, %r180;
	mov.u32 	%r177, %r167;
	ld.global.u64 	%rd42, [%rd4];
	add.s64 	%rd43, %rd42, %rd89;
	ld.f64 	%fd117, [%rd43];
	ld.global.u64 	%rd44, [%rd4+8];
	add.s64 	%rd45, %rd44, %rd89;
	ld.f64 	%fd118, [%rd45];
	add.f64 	%fd119, %fd117, %fd118;
	st.f64 	[%rd43], %fd119;
	ld.global.u64 	%rd90, [%rd4];
	add.s64 	%rd15, %rd90, %rd89;
	ld.f64 	%fd170, [%rd15];
	mul.wide.u32 	%rd46, %r168, 8;
	add.s64 	%rd16, %rd1, %rd46;
	ld.global.f64 	%fd42, [%rd16+8];
	setp.leu.f64 	%p69, %fd170, %fd42;
	@%p69 bra 	$L__BB0_42;
	st.f64 	[%rd15], %fd42;
	ld.global.u64 	%rd90, [%rd4];
	add.s64 	%rd47, %rd90, %rd89;
	ld.f64 	%fd170, [%rd47];
$L__BB0_42:
	ld.global.f64 	%fd45, [%rd16];
	setp.geu.f64 	%p70, %fd170, %fd45;
	@%p70 bra 	$L__BB0_44;
	add.s64 	%rd48, %rd90, %rd89;
	st.f64 	[%rd48], %fd45;
	ld.global.u64 	%rd49, [%rd4];
	add.s64 	%rd50, %rd49, %rd89;
	ld.f64 	%fd170, [%rd50];
$L__BB0_44:
	shr.u32 	%r112, %r175, 2;
	xor.b32  	%r113, %r112, %r175;
	shl.b32 	%r114, %r178, 4;
	shl.b32 	%r115, %r113, 1;
	xor.b32  	%r116, %r114, %r115;
	xor.b32  	%r117, %r116, %r178;
	xor.b32  	%r179, %r117, %r113;
	add.s32 	%r118, %r177, %r179;
	add.s32 	%r119, %r118, -1087311;
	cvt.rn.f32.u32 	%f1, %r119;
	fma.rn.f32 	%f2, %f1, 0f2F800000, 0f2F000000;
	cvt.f64.f32 	%fd120, %f2;
	shr.u32 	%r120, %r171, 2;
	xor.b32  	%r121, %r120, %r171;
	shl.b32 	%r122, %r179, 4;
	shl.b32 	%r123, %r121, 1;
	xor.b32  	%r124, %r123, %r122;
	xor.b32  	%r125, %r124, %r121;
	xor.b32  	%r32, %r125, %r179;
	add.s32 	%r126, %r177, %r32;
	add.s32 	%r127, %r126, -724874;
	cvt.rn.f32.u32 	%f3, %r127;
	fma.rn.f32 	%f4, %f3, 0f2F800000, 0f2F000000;
	cvt.f64.f32 	%fd121, %f4;
	ld.global.u64 	%rd51, [%rd4+16];
	add.s64 	%rd52, %rd51, %rd89;
	ld.f64 	%fd122, [%rd52];
	sub.f64 	%fd123, %fd122, %fd170;
	add.f64 	%fd124, %fd121, %fd121;
	ld.global.f64 	%fd125, [%rd88];
	sub.f64 	%fd126, %fd125, %fd170;
	ld.global.u64 	%rd53, [%rd4+8];
	add.s64 	%rd54, %rd53, %rd89;
	ld.f64 	%fd127, [%rd54];
	mul.f64 	%fd128, %fd127, 0d3FE0000000000000;
	fma.rn.f64 	%fd129, %fd123, %fd120, %fd128;
	fma.rn.f64 	%fd130, %fd124, %fd126, %fd129;
	st.f64 	[%rd54], %fd130;
	ld.global.u64 	%rd55, [%rd4];
	add.s64 	%rd56, %rd55, %rd89;
	ld.f64 	%fd131, [%rd56+8];
	ld.global.u64 	%rd57, [%rd4+8];
	add.s64 	%rd58, %rd57, %rd89;
	ld.f64 	%fd132, [%rd58+8];
	add.f64 	%fd133, %fd131, %fd132;
	st.f64 	[%rd56+8], %fd133;
	ld.global.u64 	%rd91, [%rd4];
	add.s64 	%rd20, %rd91, %rd89;
	ld.f64 	%fd172, [%rd20+8];
	mul.wide.u32 	%rd59, %r169, 8;
	add.s64 	%rd21, %rd1, %rd59;
	ld.global.f64 	%fd49, [%rd21+8];
	setp.leu.f64 	%p71, %fd172, %fd49;
	@%p71 bra 	$L__BB0_46;
	st.f64 	[%rd20+8], %fd49;
	ld.global.u64 	%rd91, [%rd4];
	add.s64 	%rd60, %rd91, %rd89;
	ld.f64 	%fd172, [%rd60+8];
$L__BB0_46:
	ld.global.f64 	%fd52, [%rd21];
	setp.geu.f64 	%p72, %fd172, %fd52;
	@%p72 bra 	$L__BB0_48;
	add.s64 	%rd61, %rd91, %rd89;
	st.f64 	[%rd61+8], %fd52;
	ld.global.u64 	%rd62, [%rd4];
	add.s64 	%rd63, %rd62, %rd89;
	ld.f64 	%fd172, [%rd63+8];
$L__BB0_48:
	and.b32  	%r176, %r45, 2147483646;
	shr.u32 	%r128, %r172, 2;
	xor.b32  	%r129, %r128, %r172;
	shl.b32 	%r130, %r32, 4;
	shl.b32 	%r131, %r129, 1;
	xor.b32  	%r132, %r130, %r131;
	xor.b32  	%r133, %r132, %r32;
	xor.b32  	%r34, %r133, %r129;
	add.s32 	%r134, %r177, %r34;
	add.s32 	%r135, %r134, -362437;
	cvt.rn.f32.u32 	%f5, %r135;
	fma.rn.f32 	%f6, %f5, 0f2F800000, 0f2F000000;
	cvt.f64.f32 	%fd134, %f6;
	shr.u32 	%r136, %r173, 2;
	xor.b32  	%r137, %r136, %r173;
	shl.b32 	%r138, %r34, 4;
	shl.b32 	%r139, %r137, 1;
	xor.b32  	%r140, %r139, %r138;
	xor.b32  	%r141, %r140, %r137;
	xor.b32  	%r180, %r141, %r34;
	add.s32 	%r142, %r177, %r180;
	cvt.rn.f32.u32 	%f7, %r142;
	fma.rn.f32 	%f8, %f7, 0f2F800000, 0f2F000000;
	cvt.f64.f32 	%fd135, %f8;
	ld.global.u64 	%rd64, [%rd4+16];
	add.s64 	%rd65, %rd64, %rd89;
	ld.f64 	%fd136, [%rd65+8];
	sub.f64 	%fd137, %fd136, %fd172;
	add.f64 	%fd138, %fd135, %fd135;
	ld.global.f64 	%fd139, [%rd88+8];
	sub.f64 	%fd140, %fd139, %fd172;
	ld.global.u64 	%rd66, [%rd4+8];
	add.s64 	%rd67, %rd66, %rd89;
	ld.f64 	%fd141, [%rd67+8];
	mul.f64 	%fd142, %fd141, 0d3FE0000000000000;
	fma.rn.f64 	%fd143, %fd137, %fd134, %fd142;
	fma.rn.f64 	%fd144, %fd138, %fd140, %fd143;
	st.f64 	[%rd67+8], %fd144;
	add.s32 	%r170, %r170, 2;
	shl.b32 	%r143, %r45, 1;
	add.s32 	%r169, %r169, %r143;
	add.s32 	%r168, %r168, %r143;
	add.s64 	%rd89, %rd89, 16;
	add.s32 	%r167, %r177, 1449748;
	add.s64 	%rd88, %rd88, 16;
	setp.ne.s32 	%p73, %r170, 0;
	mov.u32 	%r171, %r179;
	mov.u32 	%r172, %r32;
	mov.u32 	%r173, %r34;
	mov.u32 	%r175, %r178;
	@%p73 bra 	$L__BB0_40;
$L__BB0_49:
	and.b32  	%r144, %r45, 1;
	setp.eq.b32 	%p74, %r144, 1;
	not.pred 	%p75, %p74;
	@%p75 bra 	$L__BB0_55;
	ld.global.u64 	%rd68, [%rd4];
	mul.wide.u32 	%rd69, %r176, 8;
	add.s64 	%rd70, %rd68, %rd69;
	ld.f64 	%fd145, [%rd70];
	ld.global.u64 	%rd71, [%rd4+8];
	add.s64 	%rd72, %rd71, %rd69;
	ld.f64 	%fd146, [%rd72];
	add.f64 	%fd147, %fd145, %fd146;
	st.f64 	[%rd70], %fd147;
	ld.global.u64 	%rd92, [%rd4];
	add.s64 	%rd27, %rd92, %rd69;
	ld.f64 	%fd174, [%rd27];
	mul.lo.s32 	%r145, %r176, %r45;
	mul.wide.u32 	%rd73, %r145, 8;
	add.s64 	%rd28, %rd1, %rd73;
	ld.global.f64 	%fd56, [%rd28+8];
	setp.leu.f64 	%p76, %fd174, %fd56;
	@%p76 bra 	$L__BB0_52;
	st.f64 	[%rd27], %fd56;
	ld.global.u64 	%rd92, [%rd4];
	add.s64 	%rd75, %rd92, %rd69;
	ld.f64 	%fd174, [%rd75];
$L__BB0_52:
	ld.global.f64 	%fd59, [%rd28];
	setp.geu.f64 	%p77, %fd174, %fd59;
	@%p77 bra 	$L__BB0_54;
	add.s64 	%rd77, %rd92, %rd69;
	st.f64 	[%rd77], %fd59;
	ld.global.u64 	%rd78, [%rd4];
	add.s64 	%rd79, %rd78, %rd69;
	ld.f64 	%fd174, [%rd79];
$L__BB0_54:
	shr.u32 	%r146, %r178, 2;
	xor.b32  	%r147, %r146, %r178;
	shl.b32 	%r148, %r180, 4;
	shl.b32 	%r149, %r147, 1;
	xor.b32  	%r150, %r148, %r149;
	xor.b32  	%r151, %r150, %r180;
	xor.b32  	%r152, %r151, %r147;
	add.s32 	%r153, %r177, %r152;
	add.s32 	%r154, %r153, 362437;
	cvt.rn.f32.u32 	%f9, %r154;
	fma.rn.f32 	%f10, %f9, 0f2F800000, 0f2F000000;
	cvt.f64.f32 	%fd148, %f10;
	shr.u32 	%r155, %r179, 2;
	xor.b32  	%r156, %r155, %r179;
	shl.b32 	%r157, %r152, 4;
	shl.b32 	%r158, %r156, 1;
	xor.b32  	%r159, %r158, %r157;
	xor.b32  	%r160, %r159, %r156;
	xor.b32  	%r161, %r160, %r152;
	add.s32 	%r162, %r177, %r161;
	add.s32 	%r163, %r162, 724874;
	cvt.rn.f32.u32 	%f11, %r163;
	fma.rn.f32 	%f12, %f11, 0f2F800000, 0f2F000000;
	cvt.f64.f32 	%fd149, %f12;
	ld.global.u64 	%rd80, [%rd4+16];
	add.s64 	%rd82, %rd80, %rd69;
	ld.f64 	%fd150, [%rd82];
	sub.f64 	%fd151, %fd150, %fd174;
	add.f64 	%fd152, %fd149, %fd149;
	add.s64 	%rd83, %rd2, %rd69;
	ld.global.f64 	%fd153, [%rd83];
	sub.f64 	%fd154, %fd153, %fd174;
	ld.global.u64 	%rd84, [%rd4+8];
	add.s64 	%rd85, %rd84, %rd69;
	ld.f64 	%fd155, [%rd85];
	mul.f64 	%fd156, %fd155, 0d3FE0000000000000;
	fma.rn.f64 	%fd157, %fd151, %fd148, %fd156;
	fma.rn.f64 	%fd158, %fd152, %fd154, %fd157;
	st.f64 	[%rd85], %fd158;
$L__BB0_55:
	ret;

}
.func  (.param .b64 func_retval0) __internal_accurate_pow(
	.param .b64 __internal_accurate_pow_param_0
)
{
	.reg .pred 	%p<8>;
	.reg .b32 	%r<49>;
	.reg .b32 	%f<3>;
	.reg .b64 	%fd<109>;

	ld.param.f64 	%fd10, [__internal_accurate_pow_param_0];
	{
	.reg .b32 %temp; 
	mov.b64 	{%temp, %r46}, %fd10;
	}
	{
	.reg .b32 %temp; 
	mov.b64 	{%r45, %temp}, %fd10;
	}
	shr.u32 	%r47, %r46, 20;
	setp.gt.u32 	%p1, %r46, 1048575;
	@%p1 bra 	$L__BB1_2;
	mul.f64 	%fd11, %fd10, 0d4350000000000000;
	{
	.reg .b32 %temp; 
	mov.b64 	{%temp, %r46}, %fd11;
	}
	{
	.reg .b32 %temp; 
	mov.b64 	{%r45, %temp}, %fd11;
	}
	shr.u32 	%r16, %r46, 20;
	add.s32 	%r47, %r16, -54;
$L__BB1_2:
	add.s32 	%r48, %r47, -1023;
	and.b32  	%r17, %r46, -2146435073;
	or.b32  	%r18, %r17, 1072693248;
	mov.b64 	%fd107, {%r45, %r18};
	setp.lt.u32 	%p2, %r18, 1073127583;
	@%p2 bra 	$L__BB1_4;
	{
	.reg .b32 %temp; 
	mov.b64 	{%r19, %temp}, %fd107;
	}
	{
	.reg .b32 %temp; 
	mov.b64 	{%temp, %r20}, %fd107;
	}
	add.s32 	%r21, %r20, -1048576;
	mov.b64 	%fd107, {%r19, %r21};
	add.s32 	%r48, %r47, -1022;
$L__BB1_4:
	add.f64 	%fd12, %fd107, 0dBFF0000000000000;
	add.f64 	%fd13, %fd107, 0d3FF0000000000000;
	rcp.approx.ftz.f64 	%fd14, %fd13;
	neg.f64 	%fd15, %fd13;
	fma.rn.f64 	%fd16, %fd15, %fd14, 0d3FF0000000000000;
	fma.rn.f64 	%fd17, %fd16, %fd16, %fd16;
	fma.rn.f64 	%fd18, %fd17, %fd14, %fd14;
	mul.f64 	%fd19, %fd12, %fd18;
	fma.rn.f64 	%fd20, %fd12, %fd18, %fd19;
	mul.f64 	%fd21, %fd20, %fd20;
	fma.rn.f64 	%fd22, %fd21, 0d3EB0F5FF7D2CAFE2, 0d3ED0F5D241AD3B5A;
	fma.rn.f64 	%fd23, %fd22, %fd21, 0d3EF3B20A75488A3F;
	fma.rn.f64 	%fd24, %fd23, %fd21, 0d3F1745CDE4FAECD5;
	fma.rn.f64 	%fd25, %fd24, %fd21, 0d3F3C71C7258A578B;
	fma.rn.f64 	%fd26, %fd25, %fd21, 0d3F6249249242B910;
	fma.rn.f64 	%fd27, %fd26, %fd21, 0d3F89999999999DFB;
	sub.f64 	%fd28, %fd12, %fd20;
	add.f64 	%fd29, %fd28, %fd28;
	neg.f64 	%fd30, %fd20;
	fma.rn.f64 	%fd31, %fd30, %fd12, %fd29;
	mul.f64 	%fd32, %fd18, %fd31;
	fma.rn.f64 	%fd33, %fd21, %fd27, 0d3FB5555555555555;
	mov.f64 	%fd34, 0d3FB5555555555555;
	sub.f64 	%fd35, %fd34, %fd33;
	fma.rn.f64 	%fd36, %fd21, %fd27, %fd35;
	add.f64 	%fd37, %fd36, 0dBC46A4CB00B9E7B0;
	add.f64 	%fd38, %fd33, %fd37;
	sub.f64 	%fd39, %fd33, %fd38;
	add.f64 	%fd40, %fd37, %fd39;
	mul.rn.f64 	%fd41, %fd20, %fd20;
	neg.f64 	%fd42, %fd41;
	fma.rn.f64 	%fd43, %fd20, %fd20, %fd42;
	{
	.reg .b32 %temp; 
	mov.b64 	{%r22, %temp}, %fd32;
	}
	{
	.reg .b32 %temp; 
	mov.b64 	{%temp, %r23}, %fd32;
	}
	add.s32 	%r24, %r23, 1048576;
	mov.b64 	%fd44, {%r22, %r24};
	fma.rn.f64 	%fd45, %fd20, %fd44, %fd43;
	mul.rn.f64 	%fd46, %fd41, %fd20;
	neg.f64 	%fd47, %fd46;
	fma.rn.f64 	%fd48, %fd41, %fd20, %fd47;
	fma.rn.f64 	%fd49, %fd41, %fd32, %fd48;
	fma.rn.f64 	%fd50, %fd45, %fd20, %fd49;
	mul.rn.f64 	%fd51, %fd38, %fd46;
	neg.f64 	%fd52, %fd51;
	fma.rn.f64 	%fd53, %fd38, %fd46, %fd52;
	fma.rn.f64 	%fd54, %fd38, %fd50, %fd53;
	fma.rn.f64 	%fd55, %fd40, %fd46, %fd54;
	add.f64 	%fd56, %fd51, %fd55;
	sub.f64 	%fd57, %fd51, %fd56;
	add.f64 	%fd58, %fd55, %fd57;
	add.f64 	%fd59, %fd20, %fd56;
	sub.f64 	%fd60, %fd20, %fd59;
	add.f64 	%fd61, %fd56, %fd60;
	add.f64 	%fd62, %fd58, %fd61;
	add.f64 	%fd63, %fd32, %fd62;
	add.f64 	%fd64, %fd59, %fd63;
	sub.f64 	%fd65, %fd59, %fd64;
	add.f64 	%fd66, %fd63, %fd65;
	xor.b32  	%r25, %r48, -2147483648;
	mov.b32 	%r26, 1127219200;
	mov.b64 	%fd67, {%r25, %r26};
	mov.b32 	%r27, -2147483648;
	mov.b64 	%fd68, {%r27, %r26};
	sub.f64 	%fd69, %fd67, %fd68;
	fma.rn.f64 	%fd70, %fd69, 0d3FE62E42FEFA39EF, %fd64;
	fma.rn.f64 	%fd71, %fd69, 0dBFE62E42FEFA39EF, %fd70;
	sub.f64 	%fd72, %fd71, %fd64;
	sub.f64 	%fd73, %fd66, %fd72;
	fma.rn.f64 	%fd74, %fd69, 0d3C7ABC9E3B39803F, %fd73;
	add.f64 	%fd75, %fd70, %fd74;
	sub.f64 	%fd76, %fd70, %fd75;
	add.f64 	%fd77, %fd74, %fd76;
	mov.f64 	%fd78, 0d4000000000000000;
	{
	.reg .b32 %temp; 
	mov.b64 	{%temp, %r28}, %fd78;
	}
	{
	.reg .b32 %temp; 
	mov.b64 	{%r29, %temp}, %fd78;
	}
	shl.b32 	%r30, %r28, 1;
	setp.gt.u32 	%p3, %r30, -33554433;
	and.b32  	%r31, %r28, -15728641;
	selp.b32 	%r32, %r31, %r28, %p3;
	mov.b64 	%fd79, {%r29, %r32};
	mul.rn.f64 	%fd80, %fd75, %fd79;
	neg.f64 	%fd81, %fd80;
	fma.rn.f64 	%fd82, %fd75, %fd79, %fd81;
	fma.rn.f64 	%fd83, %fd77, %fd79, %fd82;
	add.f64 	%fd4, %fd80, %fd83;
	sub.f64 	%fd84, %fd80, %fd4;
	add.f64 	%fd5, %fd83, %fd84;
	fma.rn.f64 	%fd85, %fd4, 0d3FF71547652B82FE, 0d4338000000000000;
	{
	.reg .b32 %temp; 
	mov.b64 	{%r13, %temp}, %fd85;
	}
	mov.f64 	%fd86, 0dC338000000000000;
	add.rn.f64 	%fd87, %fd85, %fd86;
	fma.rn.f64 	%fd88, %fd87, 0dBFE62E42FEFA39EF, %fd4;
	fma.rn.f64 	%fd89, %fd87, 0dBC7ABC9E3B39803F, %fd88;
	fma.rn.f64 	%fd90, %fd89, 0d3E5ADE1569CE2BDF, 0d3E928AF3FCA213EA;
	fma.rn.f64 	%fd91, %fd90, %fd89, 0d3EC71DEE62401315;
	fma.rn.f64 	%fd92, %fd91, %fd89, 0d3EFA01997C89EB71;
	fma.rn.f64 	%fd93, %fd92, %fd89, 0d3F2A01A014761F65;
	fma.rn.f64 	%fd94, %fd93, %fd89, 0d3F56C16C1852B7AF;
	fma.rn.f64 	%fd95, %fd94, %fd89, 0d3F81111111122322;
	fma.rn.f64 	%fd96, %fd95, %fd89, 0d3FA55555555502A1;
	fma.rn.f64 	%fd97, %fd96, %fd89, 0d3FC5555555555511;
	fma.rn.f64 	%fd98, %fd97, %fd89, 0d3FE000000000000B;
	fma.rn.f64 	%fd99, %fd98, %fd89, 0d3FF0000000000000;
	fma.rn.f64 	%fd100, %fd99, %fd89, 0d3FF0000000000000;
	{
	.reg .b32 %temp; 
	mov.b64 	{%r14, %temp}, %fd100;
	}
	{
	.reg .b32 %temp; 
	mov.b64 	{%temp, %r15}, %fd100;
	}
	shl.b32 	%r33, %r13, 20;
	add.s32 	%r34, %r33, %r15;
	mov.b64 	%fd108, {%r14, %r34};
	{
	.reg .b32 %temp; 
	mov.b64 	{%temp, %r35}, %fd4;
	}
	mov.b32 	%f2, %r35;
	abs.f32 	%f1, %f2;
	setp.lt.f32 	%p4, %f1, 0f4086232B;
	@%p4 bra 	$L__BB1_7;
	setp.lt.f64 	%p5, %fd4, 0d0000000000000000;
	add.f64 	%fd101, %fd4, 0d7FF0000000000000;
	selp.f64 	%fd108, 0d0000000000000000, %fd101, %p5;
	setp.geu.f32 	%p6, %f1, 0f40874800;
	@%p6 bra 	$L__BB1_7;
	shr.u32 	%r36, %r13, 31;
	add.s32 	%r37, %r13, %r36;
	shr.s32 	%r38, %r37, 1;
	shl.b32 	%r39, %r38, 20;
	add.s32 	%r40, %r15, %r39;
	mov.b64 	%fd102, {%r14, %r40};
	sub.s32 	%r41, %r13, %r38;
	shl.b32 	%r42, %r41, 20;
	add.s32 	%r43, %r42, 1072693248;
	mov.b32 	%r44, 0;
	mov.b64 	%fd103, {%r44, %r43};
	mul.f64 	%fd108, %fd103, %fd102;
$L__BB1_7:
	abs.f64 	%fd104, %fd108;
	setp.eq.f64 	%p7, %fd104, 0d7FF0000000000000;
	fma.rn.f64 	%fd105, %fd108, %fd5, %fd108;
	selp.f64 	%fd106, %fd108, %fd105, %p7;
	st.param.f64 	[func_retval0], %fd106;
	ret;

}


// ===== COMPILED SASS (sm_100) =====

	.target	sm_100

	.elftype	@"ET_EXEC"


//--------------------- .note.nv.tkinfo           --------------------------
	.section	.note.nv.tkinfo,"",@"SHT_NOTE"
	.sectionflags	@"SHF_NOTE_NV_TKINFO"
	.tkinfo
        /*0018*/ 	.word	0x00000002
        /*0030*/ 	.string	""
        /*0030*/ 	.string	"ptxas"
        /*0030*/ 	.string	"Cuda compilation tools, release 13.0, V13.0.88"
        /*0030*/ 	.string	"Build cuda_13.0.r13.0/compiler.36424714_0"
        /*0030*/ 	.string	"-arch sm_100 -m 64 "



//--------------------- .note.nv.cuinfo           --------------------------
	.section	.note.nv.cuinfo,"",@"SHT_NOTE"
	.sectionflags	@"SHF_NOTE_NV_CUINFO"
        /*0018*/ 	.short	0x0002
        /*001a*/ 	.short	0x0064
        /*001c*/ 	.short	0x0082
	.zero		2


//--------------------- .nv.info                  --------------------------
	.section	.nv.info,"",@"SHT_CUDA_INFO"
	.align	4


	//----- nvinfo : EIATTR_REGCOUNT
	.align		4
        /*0000*/ 	.byte	0x04, 0x2f
        /*0002*/ 	.short	(.L_10 - .L_9)
	.align		4
.L_9:
        /*0004*/ 	.word	index@(_Z8minimizePKdPdiiS1_S1_P8Particle)
        /*0008*/ 	.word	0x00000026


	//----- nvinfo : EIATTR_FRAME_SIZE
	.align		4
.L_10:
        /*000c*/ 	.byte	0x04, 0x11
        /*000e*/ 	.short	(.L_12 - .L_11)
	.align		4
.L_11:
        /*0010*/ 	.word	index@($_Z8minimizePKdPdiiS1_S1_P8Particle$__internal_accurate_pow)
        /*0014*/ 	.word	0x00000000


	//----- nvinfo : EIATTR_FRAME_SIZE
	.align		4
.L_12:
        /*0018*/ 	.byte	0x04, 0x11
        /*001a*/ 	.short	(.L_14 - .L_13)
	.align		4
.L_13:
        /*001c*/ 	.word	index@(_Z8minimizePKdPdiiS1_S1_P8Particle)
        /*0020*/ 	.word	0x00000000


	//----- nvinfo : EIATTR_MIN_STACK_SIZE
	.align		4
.L_14:
        /*0024*/ 	.byte	0x04, 0x12
        /*0026*/ 	.short	(.L_16 - .L_15)
	.align		4
.L_15:
        /*0028*/ 	.word	index@(_Z8minimizePKdPdiiS1_S1_P8Particle)
        /*002c*/ 	.word	0x00000000
.L_16:


//--------------------- .nv.compat                --------------------------
	.section	.nv.compat,"",@"SHT_CUDA_COMPAT_INFO"
	.align	4
        /*0000*/ 	.byte	0x02, 0x09, 0x00, 0x00, 0x02, 0x02, 0x01, 0x00, 0x02, 0x05, 0x05, 0x00, 0x03, 0x07, 0x01, 0x01
        /*0010*/ 	.byte	0x02, 0x03, 0x00, 0x00, 0x02, 0x06, 0x01, 0x00, 0x04, 0x0b, 0x08, 0x00, 0x01, 0x00, 0x00, 0x00
        /*0020*/ 	.byte	0x00, 0x00, 0x00, 0x00


//--------------------- .nv.info._Z8minimizePKdPdiiS1_S1_P8Particle --------------------------
	.section	.nv.info._Z8minimizePKdPdiiS1_S1_P8Particle,"",@"SHT_CUDA_INFO"
	.sectionflags	@""
	.align	4


	//----- nvinfo : EIATTR_CUDA_API_VERSION
	.align		4
        /*0000*/ 	.byte	0x04, 0x37
        /*0002*/ 	.short	(.L_18 - .L_17)
.L_17:
        /*0004*/ 	.word	0x00000082


	//----- nvinfo : EIATTR_KPARAM_INFO
	.align		4
.L_18:
        /*0008*/ 	.byte	0x04, 0x17
        /*000a*/ 	.short	(.L_20 - .L_19)
.L_19:
        /*000c*/ 	.word	0x00000000
        /*0010*/ 	.short	0x0006
        /*0012*/ 	.short	0x0028
        /*0014*/ 	.byte	0x00, 0xf5, 0x21, 0x00


	//----- nvinfo : EIATTR_KPARAM_INFO
	.align		4
.L_20:
        /*0018*/ 	.byte	0x04, 0x17
        /*001a*/ 	.short	(.L_22 - .L_21)
.L_21:
        /*001c*/ 	.word	0x00000000
        /*0020*/ 	.short	0x0005
        /*0022*/ 	.short	0x0020
        /*0024*/ 	.byte	0x00, 0xf5, 0x21, 0x00


	//----- nvinfo : EIATTR_KPARAM_INFO
	.align		4
.L_22:
        /*0028*/ 	.byte	0x04, 0x17
        /*002a*/ 	.short	(.L_24 - .L_23)
.L_23:
        /*002c*/ 	.word	0x00000000
        /*0030*/ 	.short	0x0004
        /*0032*/ 	.short	0x0018
        /*0034*/ 	.byte	0x00, 0xf5, 0x21, 0x00


	//----- nvinfo : EIATTR_KPARAM_INFO
	.align		4
.L_24:
        /*0038*/ 	.byte	0x04, 0x17
        /*003a*/ 	.short	(.L_26 - .L_25)
.L_25:
        /*003c*/ 	.word	0x00000000
        /*0040*/ 	.short	0x0003
        /*0042*/ 	.short	0x0014
        /*0044*/ 	.byte	0x00, 0xf0, 0x11, 0x00


	//----- nvinfo : EIATTR_KPARAM_INFO
	.align		4
.L_26:
        /*0048*/ 	.byte	0x04, 0x17
        /*004a*/ 	.short	(.L_28 - .L_27)
.L_27:
        /*004c*/ 	.word	0x00000000
        /*0050*/ 	.short	0x0002
        /*0052*/ 	.short	0x0010
        /*0054*/ 	.byte	0x00, 0xf0, 0x11, 0x00


	//----- nvinfo : EIATTR_KPARAM_INFO
	.align		4
.L_28:
        /*0058*/ 	.byte	0x04, 0x17
        /*005a*/ 	.short	(.L_30 - .L_29)
.L_29:
        /*005c*/ 	.word	0x00000000
        /*0060*/ 	.short	0x0001
        /*0062*/ 	.short	0x0008
        /*0064*/ 	.byte	0x00, 0xf5, 0x21, 0x00


	//----- nvinfo : EIATTR_KPARAM_INFO
	.align		4
.L_30:
        /*0068*/ 	.byte	0x04, 0x17
        /*006a*/ 	.short	(.L_32 - .L_31)
.L_31:
        /*006c*/ 	.word	0x00000000
        /*0070*/ 	.short	0x0000
        /*0072*/ 	.short	0x0000
        /*0074*/ 	.byte	0x00, 0xf5, 0x21, 0x00


	//----- nvinfo : EIATTR_SPARSE_MMA_MASK
	.align		4
.L_32:
        /*0078*/ 	.byte	0x03, 0x50
        /*007a*/ 	.short	0x0000


	//----- nvinfo : EIATTR_MAXREG_COUNT
	.align		4
        /*007c*/ 	.byte	0x03, 0x1b
        /*007e*/ 	.short	0x00ff


	//----- nvinfo : EIATTR_MERCURY_ISA_VERSION
	.align		4
        /*0080*/ 	.byte	0x03, 0x5f
        /*0082*/ 	.short	0x0101


	//----- nvinfo : EIATTR_VRC_CTA_INIT_COUNT
	.align		4
        /*0084*/ 	.byte	0x02, 0x4a
	.zero		1
	.zero		1


	//----- nvinfo : EIATTR_EXIT_INSTR_OFFSETS
	.align		4
        /*0088*/ 	.byte	0x04, 0x1c
        /*008a*/ 	.short	(.L_34 - .L_33)


	//   ....[0]....
.L_33:
        /*008c*/ 	.word	0x00000070


	//   ....[1]....
        /*0090*/ 	.word	0x00000d50


	//   ....[2]....
        /*0094*/ 	.word	0x00001850


	//   ....[3]....
        /*0098*/ 	.word	0x00001c60


	//----- nvinfo : EIATTR_CRS_STACK_SIZE
	.align		4
.L_34:
        /*009c*/ 	.byte	0x04, 0x1e
        /*009e*/ 	.short	(.L_36 - .L_35)
.L_35:
        /*00a0*/ 	.word	0x00000000


	//----- nvinfo : EIATTR_CBANK_PARAM_SIZE
	.align		4
.L_36:
        /*00a4*/ 	.byte	0x03, 0x19
        /*00a6*/ 	.short	0x0030


	//----- nvinfo : EIATTR_PARAM_CBANK
	.align		4
        /*00a8*/ 	.byte	0x04, 0x0a
        /*00aa*/ 	.short	(.L_38 - .L_37)
	.align		4
.L_37:
        /*00ac*/ 	.word	index@(.nv.constant0._Z8minimizePKdPdiiS1_S1_P8Particle)
        /*00b0*/ 	.short	0x0380
        /*00b2*/ 	.short	0x0030


	//----- nvinfo : EIATTR_SW_WAR
	.align		4
.L_38:
        /*00b4*/ 	.byte	0x04, 0x36
        /*00b6*/ 	.short	(.L_40 - .L_39)
.L_39:
        /*00b8*/ 	.word	0x00000008
.L_40:


//--------------------- .nv.callgraph             --------------------------
	.section	.nv.callgraph,"",@"SHT_CUDA_CALLGRAPH"
	.align	4
	.sectionentsize	8
	.align		4
        /*0000*/ 	.word	0x00000000
	.align		4
        /*0004*/ 	.word	0xffffffff
	.align		4
        /*0008*/ 	.word	0x00000000
	.align		4
        /*000c*/ 	.word	0xfffffffe
	.align		4
        /*0010*/ 	.word	0x00000000
	.align		4
        /*0014*/ 	.word	0xfffffffd
	.align		4
        /*0018*/ 	.word	0x00000000
	.align		4
        /*001c*/ 	.word	0xfffffffc


//--------------------- .nv.constant4             --------------------------
	.section	.nv.constant4,"a",@progbits
	.align	8
	.align		8
.nv.constant4:
        /*0000*/ 	.dword	precalc_xorwow_matrix
	.align		8
        /*0008*/ 	.dword	precalc_xorwow_offset_matrix
	.align		8
        /*0010*/ 	.dword	mrg32k3aM1
	.align		8
        /*0018*/ 	.dword	mrg32k3aM2
	.align		8
        /*0020*/ 	.dword	mrg32k3aM1SubSeq
	.align		8
        /*0028*/ 	.dword	mrg32k3aM2SubSeq
	.align		8
        /*0030*/ 	.dword	mrg32k3aM1Seq
	.align		8
        /*0038*/ 	.dword	mrg32k3aM2Seq


//--------------------- .nv.constant3             --------------------------
	.section	.nv.constant3,"a",@progbits
	.align	8
.nv.constant3:
	.type		__cr_lgamma_table,@object
	.size		__cr_lgamma_table,(.L_8 - __cr_lgamma_table)
__cr_lgamma_table:
        /*0000*/ 	.byte	0x00, 0x00, 0x00, 0x00, 0x00, 0x00, 0x00, 0x00, 0x00, 0x00, 0x00, 0x00, 0x00, 0x00, 0x00, 0x00
        /*0010*/ 	.byte	0xef, 0x39, 0xfa, 0xfe, 0x42, 0x2e, 0xe6, 0x3f, 0x02, 0x20, 0x2a, 0xfa, 0x0b, 0xab, 0xfc, 0x3f
        /*0020*/ 	.byte	0xf9, 0x2c, 0x92, 0x7c, 0xa7, 0x6c, 0x09, 0x40, 0xc9, 0x79, 0x44, 0x3c, 0x64, 0x26, 0x13, 0x40
        /*0030*/ 	.byte	0xca, 0x01, 0xcf, 0x3a, 0x27, 0x51, 0x1a, 0x40, 0x30, 0xcc, 0x2d, 0xf3, 0xe1, 0x0c, 0x21, 0x40
        /*0040*/ 	.byte	0x0d, 0xb7, 0xfc, 0x82, 0x8e, 0x35, 0x25, 0x40
.L_8:


//--------------------- .text._Z8minimizePKdPdiiS1_S1_P8Particle --------------------------
	.section	.text._Z8minimizePKdPdiiS1_S1_P8Particle,"ax",@progbits
	.align	128
        .global         _Z8minimizePKdPdiiS1_S1_P8Particle
        .type           _Z8minimizePKdPdiiS1_S1_P8Particle,@function
        .size           _Z8minimizePKdPdiiS1_S1_P8Particle,(.L_x_29 - _Z8minimizePKdPdiiS1_S1_P8Particle)
        .other          _Z8minimizePKdPdiiS1_S1_P8Particle,@"STO_CUDA_ENTRY STV_DEFAULT"
_Z8minimizePKdPdiiS1_S1_P8Particle:
.text._Z8minimizePKdPdiiS1_S1_P8Particle:
[----:B------:R-:W-:Y:S01]  /*0000*/  LDC R1, c[0x0][0x37c] ;  /* 0x0000df00ff017b82 */ /* 0x000fe20000000800 */
[----:B------:R-:W0:Y:S07]  /*0010*/  S2R R3, SR_TID.X ;  /* 0x0000000000037919 */ /* 0x000e2e0000002100 */
[----:B------:R-:W0:Y:S01]  /*0020*/  S2UR UR4, SR_CTAID.X ;  /* 0x00000000000479c3 */ /* 0x000e220000002500 */
[----:B------:R-:W1:Y:S07]  /*0030*/  LDCU UR5, c[0x0][0x394] ;  /* 0x00007280ff0577ac */ /* 0x000e6e0008000800 */
[----:B------:R-:W0:Y:S02]  /*0040*/  LDC R0, c[0x0][0x360] ;  /* 0x0000d800ff007b82 */ /* 0x000e240000000800 */
[----:B0-----:R-:W-:-:S05]  /*0050*/  IMAD R3, R0, UR4, R3 ;  /* 0x0000000400037c24 */ /* 0x001fca000f8e0203 */
[----:B-1----:R-:W-:-:S13]  /*0060*/  ISETP.GE.AND P0, PT, R3, UR5, PT ;  /* 0x0000000503007c0c */ /* 0x002fda000bf06270 */
[----:B------:R-:W-:Y:S05]  /*0070*/  @P0 EXIT ;  /* 0x000000000000094d */ /* 0x000fea0003800000 */
[----:B------:R-:W0:Y:S01]  /*0080*/  LDCU UR6, c[0x0][0x390] ;  /* 0x00007200ff0677ac */ /* 0x000e220008000800 */
[----:B------:R-:W1:Y:S01]  /*0090*/  LDC.64 R4, c[0x0][0x3a8] ;  /* 0x0000ea00ff047b82 */ /* 0x000e620000000a00 */
[----:B------:R-:W-:Y:S01]  /*00a0*/  CS2R R14, SRZ ;  /* 0x00000000000e7805 */ /* 0x000fe2000001ff00 */
[----:B------:R-:W2:Y:S01]  /*00b0*/  LDCU.64 UR16, c[0x0][0x358] ;  /* 0x00006b00ff1077ac */ /* 0x000ea20008000a00 */
[----:B0-----:R-:W-:Y:S01]  /*00c0*/  UISETP.GE.AND UP0, UPT, UR6, URZ, UPT ;  /* 0x000000ff0600728c */ /* 0x001fe2000bf06270 */
[----:B-1----:R-:W-:-:S08]  /*00d0*/  IMAD.WIDE R4, R3, 0x28, R4 ;  /* 0x0000002803047825 */ /* 0x002fd000078e0204 */
[----:B--2---:R-:W-:Y:S05]  /*00e0*/  BRA.U !UP0, `(.L_x_0) ;  /* 0x0000000908b07547 */ /* 0x004fea000b800000 */
[----:B------:R0:W5:Y:S01]  /*00f0*/  LDG.E.64 R6, desc[UR16][R4.64] ;  /* 0x0000001004067981 */ /* 0x000162000c1e1b00 */
[----:B------:R-:W-:Y:S01]  /*0100*/  UISETP.GE.U32.AND UP0, UPT, UR6, 0x3, UPT ;  /* 0x000000030600788c */ /* 0x000fe2000bf06070 */
[----:B------:R-:W-:Y:S01]  /*0110*/  IMAD.MOV.U32 R9, RZ, RZ, RZ ;  /* 0x000000ffff097224 */ /* 0x000fe200078e00ff */
[----:B------:R-:W-:Y:S01]  /*0120*/  UIADD3 UR4, UPT, UPT, UR6, 0x1, URZ ;  /* 0x0000000106047890 */ /* 0x000fe2000fffe0ff */
[----:B------:R-:W-:-:S03]  /*0130*/  CS2R R14, SRZ ;  /* 0x00000000000e7805 */ /* 0x000fc6000001ff00 */
[----:B------:R-:W-:-:S03]  /*0140*/  ULOP3.LUT UR5, UR4, 0x3, URZ, 0xc0, !UPT ;  /* 0x0000000304057892 */ /* 0x000fc6000f8ec0ff */
[----:B0-----:R-:W-:Y:S09]  /*0150*/  BRA.U !UP0, `(.L_x_1) ;  /* 0x0000000508fc7547 */ /* 0x001ff2000b800000 */
[----:B-----5:R-:W-:Y:S01]  /*0160*/  IADD3 R8, P0, PT, R6, 0x10, RZ ;  /* 0x0000001006087810 */ /* 0x020fe20007f1e0ff */
[----:B------:R-:W-:Y:S01]  /*0170*/  ULOP3.LUT UR4, UR4, 0xfffffffc, URZ, 0xc0, !UPT ;  /* 0xfffffffc04047892 */ /* 0x000fe2000f8ec0ff */
[----:B------:R-:W-:-:S03]  /*0180*/  CS2R R14, SRZ ;  /* 0x00000000000e7805 */ /* 0x000fc6000001ff00 */
[----:B------:R-:W-:Y:S01]  /*0190*/  IMAD.X R9, RZ, RZ, R7, P0 ;  /* 0x000000ffff097224 */ /* 0x000fe200000e0607 */
[----:B------:R-:W-:-:S12]  /*01a0*/  UIADD3 UR4, UPT, UPT, -UR4, URZ, URZ ;  /* 0x000000ff04047290 */ /* 0x000fd8000fffe1ff */
.L_x_17:
[----:B------:R-:W2:Y:S01]  /*01b0*/  LD.E.64 R10, desc[UR16][R8.64+-0x10] ;  /* 0xfffff010080a7980 */ /* 0x000ea2000c101b00 */
[----:B------:R-:W-:Y:S01]  /*01c0*/  BSSY.RECONVERGENT B0, `(.L_x_2) ;  /* 0x0000006000007945 */ /* 0x000fe20003800200 */
[----:B------:R-:W-:Y:S01]  /*01d0*/  MOV R2, 0x220 ;  /* 0x0000022000027802 */ /* 0x000fe20000000f00 */
[----:B--2---:R-:W-:-:S10]  /*01e0*/  DADD R12, -RZ, |R10| ;  /* 0x00000000ff0c7229 */ /* 0x004fd4000000050a */
[----:B------:R-:W-:Y:S02]  /*01f0*/  IMAD.MOV.U32 R3, RZ, RZ, R12 ;  /* 0x000000ffff037224 */ /* 0x000fe400078e000c */
[----:B------:R-:W-:-:S07]  /*0200*/  IMAD.MOV.U32 R0, RZ, RZ, R13 ;  /* 0x000000ffff007224 */ /* 0x000fce00078e000d */
[----:B------:R-:W-:Y:S05]  /*0210*/  CALL.REL.NOINC `($_Z8minimizePKdPdiiS1_S1_P8Particle$__internal_accurate_pow) ;  /* 0x0000001800947944 */ /* 0x000fea0003c00000 */
[----:B------:R-:W-:Y:S05]  /*0220*/  BSYNC.RECONVERGENT B0 ;  /* 0x0000000000007941 */ /* 0x000fea0003800200 */
.L_x_2:
[----:B------:R-:W2:Y:S01]  /*0230*/  LD.E.64 R12, desc[UR16][R8.64+-0x8] ;  /* 0xfffff810080c7980 */ /* 0x000ea2000c101b00 */
[C---:B------:R-:W-:Y:S01]  /*0240*/  DADD R2, R10.reuse, 2 ;  /* 0x400000000a027429 */ /* 0x040fe20000000000 */
[----:B------:R-:W-:Y:S01]  /*0250*/  BSSY.RECONVERGENT B0, `(.L_x_3) ;  /* 0x000000f000007945 */ /* 0x000fe20003800200 */
[C---:B------:R-:W-:Y:S02]  /*0260*/  DSETP.NEU.AND P1, PT, R10.reuse, RZ, PT ;  /* 0x000000ff0a00722a */ /* 0x040fe40003f2d000 */
[----:B------:R-:W-:-:S06]  /*0270*/  DSETP.NEU.AND P0, PT, R10, 1, PT ;  /* 0x3ff000000a00742a */ /* 0x000fcc0003f0d000 */
[----:B------:R-:W-:Y:S02]  /*0280*/  LOP3.LUT R2, R3, 0x7ff00000, RZ, 0xc0, !PT ;  /* 0x7ff0000003027812 */ /* 0x000fe400078ec0ff */
[----:B------:R-:W-:Y:S02]  /*0290*/  FSEL R3, R18, RZ, P1 ;  /* 0x000000ff12037208 */ /* 0x000fe40000800000 */
[----:B------:R-:W-:Y:S02]  /*02a0*/  ISETP.NE.AND P2, PT, R2, 0x7ff00000, PT ;  /* 0x7ff000000200780c */ /* 0x000fe40003f45270 */
[----:B------:R-:W-:Y:S01]  /*02b0*/  FSEL R2, R0, RZ, P1 ;  /* 0x000000ff00027208 */ /* 0x000fe20000800000 */
[----:B--2---:R-:W-:-:S10]  /*02c0*/  DADD R16, -RZ, |R12| ;  /* 0x00000000ff107229 */ /* 0x004fd4000000050c */
[----:B------:R-:W-:Y:S05]  /*02d0*/  @P2 BRA `(.L_x_4) ;  /* 0x0000000000182947 */ /* 0x000fea0003800000 */
[----:B------:R-:W-:-:S14]  /*02e0*/  DSETP.NAN.AND P1, PT, R10, R10, PT ;  /* 0x0000000a0a00722a */ /* 0x000fdc0003f28000 */
[----:B------:R-:W-:Y:S01]  /*02f0*/  @P1 DADD R2, R10, 2 ;  /* 0x400000000a021429 */ /* 0x000fe20000000000 */
[----:B------:R-:W-:Y:S10]  /*0300*/  @P1 BRA `(.L_x_4) ;  /* 0x00000000000c1947 */ /* 0x000ff40003800000 */
[----:B------:R-:W-:-:S14]  /*0310*/  DSETP.NEU.AND P1, PT, |R10|, +INF , PT ;  /* 0x7ff000000a00742a */ /* 0x000fdc0003f2d200 */
[----:B------:R-:W-:Y:S02]  /*0320*/  @!P1 IMAD.MOV.U32 R2, RZ, RZ, 0x0 ;  /* 0x00000000ff029424 */ /* 0x000fe400078e00ff */
[----:B------:R-:W-:-:S07]  /*0330*/  @!P1 IMAD.MOV.U32 R3, RZ, RZ, 0x7ff00000 ;  /* 0x7ff00000ff039424 */ /* 0x000fce00078e00ff */
.L_x_4:
[----:B------:R-:W-:Y:S05]  /*0340*/  BSYNC.RECONVERGENT B0 ;  /* 0x0000000000007941 */ /* 0x000fea0003800200 */
.L_x_3:
[----:B------:R-:W-:Y:S01]  /*0350*/  FSEL R2, R2, RZ, P0 ;  /* 0x000000ff02027208 */ /* 0x000fe20000000000 */
[----:B------:R-:W-:Y:S01]  /*0360*/  BSSY.RECONVERGENT B0, `(.L_x_5) ;  /* 0x0000007000007945 */ /* 0x000fe20003800200 */
[----:B------:R-:W-:Y:S01]  /*0370*/  FSEL R3, R3, 1.875, P0 ;  /* 0x3ff0000003037808 */ /* 0x000fe20000000000 */
[----:B------:R-:W-:-:S05]  /*0380*/  IMAD.MOV.U32 R0, RZ, RZ, R17 ;  /* 0x000000ffff007224 */ /* 0x000fca00078e0011 */
[----:B------:R-:W-:Y:S01]  /*0390*/  DADD R14, R14, R2 ;  /* 0x000000000e0e7229 */ /* 0x000fe20000000002 */
[----:B------:R-:W-:Y:S01]  /*03a0*/  IMAD.MOV.U32 R3, RZ, RZ, R16 ;  /* 0x000000ffff037224 */ /* 0x000fe200078e0010 */
[----:B------:R-:W-:-:S09]  /*03b0*/  MOV R2, 0x3d0 ;  /* 0x000003d000027802 */ /* 0x000fd20000000f00 */
[----:B------:R-:W-:Y:S05]  /*03c0*/  CALL.REL.NOINC `($_Z8minimizePKdPdiiS1_S1_P8Particle$__internal_accurate_pow) ;  /* 0x0000001800287944 */ /* 0x000fea0003c00000 */
[----:B------:R-:W-:Y:S05]  /*03d0*/  BSYNC.RECONVERGENT B0 ;  /* 0x0000000000007941 */ /* 0x000fea0003800200 */
.L_x_5:
[C---:B------:R-:W-:Y:S01]  /*03e0*/  DADD R2, R12.reuse, 2 ;  /* 0x400000000c027429 */ /* 0x040fe20000000000 */
[----:B------:R-:W-:Y:S01]  /*03f0*/  BSSY.RECONVERGENT B0, `(.L_x_6) ;  /* 0x000000f000007945 */ /* 0x000fe20003800200 */
[----:B------:R-:W-:-:S08]  /*0400*/  DSETP.NEU.AND P0, PT, R12, RZ, PT ;  /* 0x000000ff0c00722a */ /* 0x000fd00003f0d000 */
[----:B------:R-:W-:Y:S02]  /*0410*/  LOP3.LUT R2, R3, 0x7ff00000, RZ, 0xc0, !PT ;  /* 0x7ff0000003027812 */ /* 0x000fe400078ec0ff */
[----:B------:R-:W-:Y:S02]  /*0420*/  FSEL R3, R18, RZ, P0 ;  /* 0x000000ff12037208 */ /* 0x000fe40000000000 */
[----:B------:R-:W-:Y:S02]  /*0430*/  ISETP.NE.AND P1, PT, R2, 0x7ff00000, PT ;  /* 0x7ff000000200780c */ /* 0x000fe40003f25270 */
[----:B------:R-:W-:-:S11]  /*0440*/  FSEL R2, R0, RZ, P0 ;  /* 0x000000ff00027208 */ /* 0x000fd60000000000 */
[----:B------:R-:W-:Y:S05]  /*0450*/  @P1 BRA `(.L_x_7) ;  /* 0x0000000000201947 */ /* 0x000fea0003800000 */
[----:B------:R-:W-:-:S14]  /*0460*/  DSETP.NAN.AND P0, PT, R12, R12, PT ;  /* 0x0000000c0c00722a */ /* 0x000fdc0003f08000 */
[----:B------:R-:W-:Y:S05]  /*0470*/  @P0 BRA `(.L_x_8) ;  /* 0x0000000000140947 */ /* 0x000fea0003800000 */
[----:B------:R-:W-:-:S14]  /*0480*/  DSETP.NEU.AND P0, PT, |R12|, +INF , PT ;  /* 0x7ff000000c00742a */ /* 0x000fdc0003f0d200 */
[----:B------:R-:W-:Y:S05]  /*0490*/  @P0 BRA `(.L_x_7) ;  /* 0x0000000000100947 */ /* 0x000fea0003800000 */
[----:B------:R-:W-:Y:S02]  /*04a0*/  IMAD.MOV.U32 R2, RZ, RZ, 0x0 ;  /* 0x00000000ff027424 */ /* 0x000fe400078e00ff */
[----:B------:R-:W-:Y:S01]  /*04b0*/  IMAD.MOV.U32 R3, RZ, RZ, 0x7ff00000 ;  /* 0x7ff00000ff037424 */ /* 0x000fe200078e00ff */
[----:B------:R-:W-:Y:S06]  /*04c0*/  BRA `(.L_x_7) ;  /* 0x0000000000047947 */ /* 0x000fec0003800000 */
.L_x_8:
[----:B------:R-:W-:-:S11]  /*04d0*/  DADD R2, R12, 2 ;  /* 0x400000000c027429 */ /* 0x000fd60000000000 */
.L_x_7:
[----:B------:R-:W-:Y:S05]  /*04e0*/  BSYNC.RECONVERGENT B0 ;  /* 0x0000000000007941 */ /* 0x000fea0003800200 */
.L_x_6:
[----:B------:R-:W2:Y:S01]  /*04f0*/  LD.E.64 R10, desc[UR16][R8.64] ;  /* 0x00000010080a7980 */ /* 0x000ea2000c101b00 */
[----:B------:R-:W-:Y:S01]  /*0500*/  DSETP.NEU.AND P0, PT, R12, 1, PT ;  /* 0x3ff000000c00742a */ /* 0x000fe20003f0d000 */
[----:B------:R-:W-:Y:S05]  /*0510*/  BSSY.RECONVERGENT B0, `(.L_x_9) ;  /* 0x0000009000007945 */ /* 0x000fea0003800200 */
[----:B------:R-:W-:Y:S02]  /*0520*/  FSEL R12, R2, RZ, P0 ;  /* 0x000000ff020c7208 */ /* 0x000fe40000000000 */
[----:B------:R-:W-:Y:S02]  /*0530*/  FSEL R13, R3, 1.875, P0 ;  /* 0x3ff00000030d7808 */ /* 0x000fe40000000000 */
[----:B------:R-:W-:-:S04]  /*0540*/  MOV R2, 0x5a0 ;  /* 0x000005a000027802 */ /* 0x000fc80000000f00 */
[----:B------:R-:W-:Y:S02]  /*0550*/  DADD R12, R14, R12 ;  /* 0x000000000e0c7229 */ /* 0x000fe4000000000c */
[----:B--2---:R-:W-:-:S10]  /*0560*/  DADD R16, -RZ, |R10| ;  /* 0x00000000ff107229 */ /* 0x004fd4000000050a */
[----:B------:R-:W-:Y:S02]  /*0570*/  IMAD.MOV.U32 R3, RZ, RZ, R16 ;  /* 0x000000ffff037224 */ /* 0x000fe400078e0010 */
[----:B------:R-:W-:-:S07]  /*0580*/  IMAD.MOV.U32 R0, RZ, RZ, R17 ;  /* 0x000000ffff007224 */ /* 0x000fce00078e0011 */
[----:B------:R-:W-:Y:S05]  /*0590*/  CALL.REL.NOINC `($_Z8minimizePKdPdiiS1_S1_P8Particle$__internal_accurate_pow) ;  /* 0x0000001400b47944 */ /* 0x000fea0003c00000 */
[----:B------:R-:W-:Y:S05]  /*05a0*/  BSYNC.RECONVERGENT B0 ;  /* 0x0000000000007941 */ /* 0x000fea0003800200 */
.L_x_9:
        /* <DEDUP_REMOVED lines=15> */
.L_x_12:
[----:B------:R-:W-:-:S11]  /*06a0*/  DADD R2, R10, 2 ;  /* 0x400000000a027429 */ /* 0x000fd60000000000 */
.L_x_11:
[----:B------:R-:W-:Y:S05]  /*06b0*/  BSYNC.RECONVERGENT B0 ;  /* 0x0000000000007941 */ /* 0x000fea0003800200 */
.L_x_10:
[----:B------:R-:W2:Y:S01]  /*06c0*/  LD.E.64 R14, desc[UR16][R8.64+0x8] ;  /* 0x00000810080e7980 */ /* 0x000ea2000c101b00 */
[----:B------:R-:W-:Y:S01]  /*06d0*/  DSETP.NEU.AND P0, PT, R10, 1, PT ;  /* 0x3ff000000a00742a */ /* 0x000fe20003f0d000 */
[----:B------:R-:W-:Y:S05]  /*06e0*/  BSSY.RECONVERGENT B0, `(.L_x_13) ;  /* 0x0000009000007945 */ /* 0x000fea0003800200 */
[----:B------:R-:W-:Y:S02]  /*06f0*/  FSEL R2, R2, RZ, P0 ;  /* 0x000000ff02027208 */ /* 0x000fe40000000000 */
[----:B------:R-:W-:-:S06]  /*0700*/  FSEL R3, R3, 1.875, P0 ;  /* 0x3ff0000003037808 */ /* 0x000fcc0000000000 */
[----:B------:R-:W-:Y:S01]  /*0710*/  DADD R12, R12, R2 ;  /* 0x000000000c0c7229 */ /* 0x000fe20000000002 */
[----:B------:R-:W-:Y:S01]  /*0720*/  MOV R2, 0x770 ;  /* 0x0000077000027802 */ /* 0x000fe20000000f00 */
[----:B--2---:R-:W-:-:S10]  /*0730*/  DADD R10, -RZ, |R14| ;  /* 0x00000000ff0a7229 */ /* 0x004fd4000000050e */
[----:B------:R-:W-:Y:S02]  /*0740*/  IMAD.MOV.U32 R3, RZ, RZ, R10 ;  /* 0x000000ffff037224 */ /* 0x000fe400078e000a */
[----:B------:R-:W-:-:S07]  /*0750*/  IMAD.MOV.U32 R0, RZ, RZ, R11 ;  /* 0x000000ffff007224 */ /* 0x000fce00078e000b */
[----:B------:R-:W-:Y:S05]  /*0760*/  CALL.REL.NOINC `($_Z8minimizePKdPdiiS1_S1_P8Particle$__internal_accurate_pow) ;  /* 0x0000001400407944 */ /* 0x000fea0003c00000 */
[----:B------:R-:W-:Y:S05]  /*0770*/  BSYNC.RECONVERGENT B0 ;  /* 0x0000000000007941 */ /* 0x000fea0003800200 */
.L_x_13:
        /* <DEDUP_REMOVED lines=15> */
.L_x_16:
[----:B------:R-:W-:-:S11]  /*0870*/  DADD R2, R14, 2 ;  /* 0x400000000e027429 */ /* 0x000fd60000000000 */
.L_x_15:
[----:B------:R-:W-:Y:S05]  /*0880*/  BSYNC.RECONVERGENT B0 ;  /* 0x0000000000007941 */ /* 0x000fea0003800200 */
.L_x_14:
[----:B------:R-:W-:Y:S01]  /*0890*/  UIADD3 UR4, UPT, UPT, UR4, 0x4, URZ ;  /* 0x0000000404047890 */ /* 0x000fe2000fffe0ff */
[----:B------:R-:W-:-:S03]  /*08a0*/  DSETP.NEU.AND P0, PT, R14, 1, PT ;  /* 0x3ff000000e00742a */ /* 0x000fc60003f0d000 */
[----:B------:R-:W-:-:S03]  /*08b0*/  UISETP.NE.AND UP0, UPT, UR4, URZ, UPT ;  /* 0x000000ff0400728c */ /* 0x000fc6000bf05270 */
[----:B------:R-:W-:Y:S02]  /*08c0*/  FSEL R14, R2, RZ, P0 ;  /* 0x000000ff020e7208 */ /* 0x000fe40000000000 */
[----:B------:R-:W-:Y:S02]  /*08d0*/  FSEL R15, R3, 1.875, P0 ;  /* 0x3ff00000030f7808 */ /* 0x000fe40000000000 */
[----:B------:R-:W-:-:S04]  /*08e0*/  IADD3 R8, P0, PT, R8, 0x20, RZ ;  /* 0x0000002008087810 */ /* 0x000fc80007f1e0ff */
[----:B------:R-:W-:Y:S01]  /*08f0*/  DADD R14, R12, R14 ;  /* 0x000000000c0e7229 */ /* 0x000fe2000000000e */
[----:B------:R-:W-:Y:S01]  /*0900*/  IMAD.X R9, RZ, RZ, R9, P0 ;  /* 0x000000ffff097224 */ /* 0x000fe200000e0609 */
[----:B------:R-:W-:Y:S09]  /*0910*/  BRA.U UP0, `(.L_x_17) ;  /* 0xfffffff900247547 */ /* 0x000ff2000b83ffff */
[----:B------:R-:W0:Y:S02]  /*0920*/  LDC R0, c[0x0][0x390] ;  /* 0x0000e400ff007b82 */ /* 0x000e240000000800 */
[----:B0-----:R-:W-:-:S05]  /*0930*/  VIADD R0, R0, 0x1 ;  /* 0x0000000100007836 */ /* 0x001fca0000000000 */
[----:B------:R-:W-:-:S07]  /*0940*/  LOP3.LUT R9, R0, 0xfffffffc, RZ, 0xc0, !PT ;  /* 0xfffffffc00097812 */ /* 0x000fce00078ec0ff */
.L_x_1:
[----:B------:R-:W-:-:S09]  /*0950*/  UISETP.NE.AND UP0, UPT, UR5, URZ, UPT ;  /* 0x000000ff0500728c */ /* 0x000fd2000bf05270 */
[----:B------:R-:W-:Y:S05]  /*0960*/  BRA.U !UP0, `(.L_x_0) ;  /* 0x0000000108907547 */ /* 0x000fea000b800000 */
[----:B-----5:R-:W-:Y:S01]  /*0970*/  IMAD.WIDE.U32 R8, R9, 0x8, R6 ;  /* 0x0000000809087825 */ /* 0x020fe200078e0006 */
[----:B------:R-:W-:-:S12]  /*0980*/  UIADD3 UR5, UPT, UPT, -UR5, URZ, URZ ;  /* 0x000000ff05057290 */ /* 0x000fd8000fffe1ff */
.L_x_22:
[----:B------:R-:W2:Y:S01]  /*0990*/  LD.E.64 R6, desc[UR16][R8.64] ;  /* 0x0000001008067980 */ /* 0x000ea2000c101b00 */
[----:B------:R-:W-:Y:S01]  /*09a0*/  BSSY.RECONVERGENT B0, `(.L_x_18) ;  /* 0x0000008000007945 */ /* 0x000fe20003800200 */
[----:B------:R-:W-:Y:S01]  /*09b0*/  UIADD3 UR5, UPT, UPT, UR5, 0x1, URZ ;  /* 0x0000000105057890 */ /* 0x000fe2000fffe0ff */
[----:B------:R-:W-:-:S03]  /*09c0*/  MOV R2, 0xa20 ;  /* 0x00000a2000027802 */ /* 0x000fc60000000f00 */
[----:B------:R-:W-:Y:S01]  /*09d0*/  UISETP.NE.AND UP0, UPT, UR5, URZ, UPT ;  /* 0x000000ff0500728c */ /* 0x000fe2000bf05270 */
[----:B--2---:R-:W-:-:S10]  /*09e0*/  DADD R10, -RZ, |R6| ;  /* 0x00000000ff0a7229 */ /* 0x004fd40000000506 */
[----:B------:R-:W-:Y:S02]  /*09f0*/  IMAD.MOV.U32 R3, RZ, RZ, R10 ;  /* 0x000000ffff037224 */ /* 0x000fe400078e000a */
[----:B------:R-:W-:-:S07]  /*0a00*/  IMAD.MOV.U32 R0, RZ, RZ, R11 ;  /* 0x000000ffff007224 */ /* 0x000fce00078e000b */
[----:B------:R-:W-:Y:S05]  /*0a10*/  CALL.REL.NOINC `($_Z8minimizePKdPdiiS1_S1_P8Particle$__internal_accurate_pow) ;  /* 0x0000001000947944 */ /* 0x000fea0003c00000 */
[----:B------:R-:W-:Y:S05]  /*0a20*/  BSYNC.RECONVERGENT B0 ;  /* 0x0000000000007941 */ /* 0x000fea0003800200 */
.L_x_18:
        /* <DEDUP_REMOVED lines=15> */
.L_x_21:
[----:B------:R-:W-:-:S11]  /*0b20*/  DADD R2, R6, 2 ;  /* 0x4000000006027429 */ /* 0x000fd60000000000 */
.L_x_20:
[----:B------:R-:W-:Y:S05]  /*0b30*/  BSYNC.RECONVERGENT B0 ;  /* 0x0000000000007941 */ /* 0x000fea0003800200 */
.L_x_19:
[----:B------:R-:W-:-:S06]  /*0b40*/  DSETP.NEU.AND P0, PT, R6, 1, PT ;  /* 0x3ff000000600742a */ /* 0x000fcc0003f0d000 */
[----:B------:R-:W-:Y:S02]  /*0b50*/  FSEL R2, R2, RZ, P0 ;  /* 0x000000ff02027208 */ /* 0x000fe40000000000 */
[----:B------:R-:W-:Y:S02]  /*0b60*/  FSEL R3, R3, 1.875, P0 ;  /* 0x3ff0000003037808 */ /* 0x000fe40000000000 */
[----:B------:R-:W-:-:S04]  /*0b70*/  IADD3 R8, P0, PT, R8, 0x8, RZ ;  /* 0x0000000808087810 */ /* 0x000fc80007f1e0ff */
[----:B------:R-:W-:Y:S01]  /*0b80*/  DADD R14, R14, R2 ;  /* 0x000000000e0e7229 */ /* 0x000fe20000000002 */
[----:B------:R-:W-:Y:S01]  /*0b90*/  IMAD.X R9, RZ, RZ, R9, P0 ;  /* 0x000000ffff097224 */ /* 0x000fe200000e0609 */
[----:B------:R-:W-:Y:S09]  /*0ba0*/  BRA.U UP0, `(.L_x_22) ;  /* 0xfffffffd00787547 */ /* 0x000ff2000b83ffff */
.L_x_0:
[----:B------:R-:W2:Y:S01]  /*0bb0*/  LDG.E.64 R2, desc[UR16][R4.64+0x18] ;  /* 0x0000181004027981 */ /* 0x000ea2000c1e1b00 */
[C---:B------:R-:W-:Y:S01]  /*0bc0*/  DSETP.NEU.AND P0, PT, R14.reuse, -1, PT ;  /* 0xbff000000e00742a */ /* 0x040fe20003f0d000 */
[----:B-----5:R-:W0:Y:S05]  /*0bd0*/  LDC.64 R6, c[0x0][0x3a0] ;  /* 0x0000e800ff067b82 */ /* 0x020e2a0000000a00 */
[----:B--2---:R-:W-:-:S14]  /*0be0*/  DSETP.GEU.AND P0, PT, R14, R2, P0 ;  /* 0x000000020e00722a */ /* 0x004fdc000070e000 */
[----:B------:R-:W2:Y:S04]  /*0bf0*/  @!P0 LDG.E.64 R2, desc[UR16][R4.64] ;  /* 0x0000001004028981 */ /* 0x000ea8000c1e1b00 */
[----:B------:R1:W-:Y:S04]  /*0c00*/  STG.E.64 desc[UR16][R4.64+0x20], R14 ;  /* 0x0000200e04007986 */ /* 0x0003e8000c101b10 */
[----:B------:R1:W-:Y:S04]  /*0c10*/  @!P0 STG.E.64 desc[UR16][R4.64+0x18], R14 ;  /* 0x0000180e04008986 */ /* 0x0003e8000c101b10 */
[----:B--2---:R1:W-:Y:S04]  /*0c20*/  @!P0 STG.E.64 desc[UR16][R4.64+0x10], R2 ;  /* 0x0000100204008986 */ /* 0x0043e8000c101b10 */
[----:B0-----:R-:W2:Y:S01]  /*0c30*/  LDG.E.64 R8, desc[UR16][R6.64] ;  /* 0x0000001006087981 */ /* 0x001ea2000c1e1b00 */
[----:B------:R-:W-:Y:S01]  /*0c40*/  BSSY.RECONVERGENT B0, `(.L_x_23) ;  /* 0x000000d000007945 */ /* 0x000fe20003800200 */
[----:B--2---:R-:W-:-:S02]  /*0c50*/  DSETP.GEU.AND P1, PT, R14, R8, PT ;  /* 0x000000080e00722a */ /* 0x004fc40003f2e000 */
[----:B------:R-:W-:-:S14]  /*0c60*/  DSETP.NEU.AND P0, PT, R8, -1, PT ;  /* 0xbff000000800742a */ /* 0x000fdc0003f0d000 */
[----:B-1----:R-:W-:Y:S05]  /*0c70*/  @P0 BRA P1, `(.L_x_24) ;  /* 0x0000000000240947 */ /* 0x002fea0000800000 */
[----:B------:R-:W2:Y:S01]  /*0c80*/  LDG.E.64 R2, desc[UR16][R4.64] ;  /* 0x0000001004027981 */ /* 0x000ea2000c1e1b00 */
[----:B------:R-:W0:Y:S03]  /*0c90*/  LDC.64 R8, c[0x0][0x398] ;  /* 0x0000e600ff087b82 */ /* 0x000e260000000a00 */
[----:B--2---:R-:W0:Y:S04]  /*0ca0*/  LD.E.64 R2, desc[UR16][R2.64] ;  /* 0x0000001002027980 */ /* 0x004e28000c101b00 */
[----:B0-----:R0:W-:Y:S04]  /*0cb0*/  STG.E.64 desc[UR16][R8.64], R2 ;  /* 0x0000000208007986 */ /* 0x0011e8000c101b10 */
[----:B------:R-:W2:Y:S04]  /*0cc0*/  LDG.E.64 R10, desc[UR16][R4.64] ;  /* 0x00000010040a7981 */ /* 0x000ea8000c1e1b00 */
[----:B--2---:R-:W2:Y:S04]  /*0cd0*/  LD.E.64 R10, desc[UR16][R10.64+0x8] ;  /* 0x000008100a0a7980 */ /* 0x004ea8000c101b00 */
[----:B--2---:R0:W-:Y:S04]  /*0ce0*/  STG.E.64 desc[UR16][R8.64+0x8], R10 ;  /* 0x0000080a08007986 */ /* 0x0041e8000c101b10 */
[----:B------:R-:W2:Y:S04]  /*0cf0*/  LDG.E.64 R12, desc[UR16][R4.64+0x20] ;  /* 0x00002010040c7981 */ /* 0x000ea8000c1e1b00 */
[----:B--2---:R0:W-:Y:S02]  /*0d00*/  STG.E.64 desc[UR16][R6.64], R12 ;  /* 0x0000000c06007986 */ /* 0x0041e4000c101b10 */
.L_x_24:
[----:B------:R-:W-:Y:S05]  /*0d10*/  BSYNC.RECONVERGENT B0 ;  /* 0x0000000000007941 */ /* 0x000fea0003800200 */
.L_x_23:
[----:B------:R-:W1:Y:S02]  /*0d20*/  LDCU UR4, c[0x0][0x390] ;  /* 0x00007200ff0477ac */ /* 0x000e640008000800 */
[----:B-1----:R-:W-:-:S05]  /*0d30*/  IMAD.U32 R15, RZ, RZ, UR4 ;  /* 0x00000004ff0f7e24 */ /* 0x002fca000f8e00ff */
[----:B------:R-:W-:-:S13]  /*0d40*/  ISETP.GE.AND P0, PT, R15, 0x1, PT ;  /* 0x000000010f00780c */ /* 0x000fda0003f06270 */
[----:B------:R-:W-:Y:S05]  /*0d50*/  @!P0 EXIT ;  /* 0x000000000000894d */ /* 0x000fea0003800000 */
[----:B------:R-:W-:Y:S01]  /*0d60*/  ISETP.NE.AND P0, PT, R15, 0x1, PT ;  /* 0x000000010f00780c */ /* 0x000fe20003f05270 */
[----:B------:R-:W-:Y:S01]  /*0d70*/  UMOV UR6, 0x511db0d6 ;  /* 0x511db0d600067882 */ /* 0x000fe20000000000 */
[----:B------:R-:W-:Y:S01]  /*0d80*/  UMOV UR7, 0x455f2458 ;  /* 0x455f245800077882 */ /* 0x000fe20000000000 */
[----:B------:R-:W-:Y:S01]  /*0d90*/  UMOV UR8, 0x58213ed2 ;  /* 0x58213ed200087882 */ /* 0x000fe20000000000 */
[----:B------:R-:W-:Y:S01]  /*0da0*/  UMOV UR9, 0x2abc4dd5 ;  /* 0x2abc4dd500097882 */ /* 0x000fe20000000000 */
[----:B0-----:R-:W-:-:S08]  /*0db0*/  IMAD.MOV.U32 R6, RZ, RZ, RZ ;  /* 0x000000ffff067224 */ /* 0x001fd000078e00ff */
[----:B------:R-:W-:Y:S05]  /*0dc0*/  @!P0 BRA `(.L_x_25) ;  /* 0x0000000800988947 */ /* 0x000fea0003800000 */
[----:B------:R-:W0:Y:S01]  /*0dd0*/  LDC R9, c[0x0][0x39c] ;  /* 0x0000e700ff097b82 */ /* 0x000e220000000800 */
[----:B------:R-:W1:Y:S01]  /*0de0*/  LDCU UR5, c[0x0][0x398] ;  /* 0x00007300ff0577ac */ /* 0x000e620008000800 */
[----:B------:R-:W-:Y:S01]  /*0df0*/  LOP3.LUT R6, R15, 0x7ffffffe, RZ, 0xc0, !PT ;  /* 0x7ffffffe0f067812 */ /* 0x000fe200078ec0ff */
[----:B------:R-:W-:Y:S01]  /*0e00*/  IMAD.MOV.U32 R2, RZ, RZ, RZ ;  /* 0x000000ffff027224 */ /* 0x000fe200078e00ff */
[----:B------:R-:W-:Y:S01]  /*0e10*/  UMOV UR6, 0x511db0d6 ;  /* 0x511db0d600067882 */ /* 0x000fe20000000000 */
[----:B------:R-:W-:Y:S02]  /*0e20*/  UMOV UR10, 0xdcd8f87c ;  /* 0xdcd8f87c000a7882 */ /* 0x000fe40000000000 */
[----:B------:R-:W-:Y:S01]  /*0e30*/  IMAD.MOV R7, RZ, RZ, -R6 ;  /* 0x000000ffff077224 */ /* 0x000fe200078e0a06 */
[----:B------:R-:W2:Y:S01]  /*0e40*/  LDC R0, c[0x0][0x390] ;  /* 0x0000e400ff007b82 */ /* 0x000ea20000000800 */
[----:B------:R-:W-:Y:S01]  /*0e50*/  UMOV UR11, 0xf8a42704 ;  /* 0xf8a42704000b7882 */ /* 0x000fe20000000000 */
[----:B------:R-:W-:Y:S01]  /*0e60*/  UMOV UR7, 0x455f2458 ;  /* 0x455f245800077882 */ /* 0x000fe20000000000 */
[----:B------:R-:W-:Y:S01]  /*0e70*/  UMOV UR8, 0x58213ed2 ;  /* 0x58213ed200087882 */ /* 0x000fe20000000000 */
[----:B------:R-:W-:Y:S01]  /*0e80*/  UMOV UR4, URZ ;  /* 0x000000ff00047c82 */ /* 0x000fe20008000000 */
[----:B------:R-:W-:-:S03]  /*0e90*/  UMOV UR12, 0x2ad26ce9 ;  /* 0x2ad26ce9000c7882 */ /* 0x000fc60000000000 */
[----:B------:R-:W3:Y:S01]  /*0ea0*/  LDC R3, c[0x0][0x390] ;  /* 0x0000e400ff037b82 */ /* 0x000ee20000000800 */
[----:B-1----:R-:W-:Y:S01]  /*0eb0*/  IMAD.U32 R8, RZ, RZ, UR5 ;  /* 0x00000005ff087e24 */ /* 0x002fe2000f8e00ff */
[----:B------:R-:W-:-:S06]  /*0ec0*/  UMOV UR5, URZ ;  /* 0x000000ff00057c82 */ /* 0x000fcc0008000000 */
[----:B------:R-:W1:Y:S02]  /*0ed0*/  LDC.64 R10, c[0x0][0x388] ;  /* 0x0000e200ff0a7b82 */ /* 0x000e640000000a00 */
.L_x_26:
[----:B----4-:R-:W4:Y:S04]  /*0ee0*/  LDG.E.64 R12, desc[UR16][R4.64] ;  /* 0x00000010040c7981 */ /* 0x010f28000c1e1b00 */
[----:B------:R-:W5:Y:S01]  /*0ef0*/  LDG.E.64 R14, desc[UR16][R4.64+0x8] ;  /* 0x00000810040e7981 */ /* 0x000f62000c1e1b00 */
[----:B----4-:R-:W-:Y:S02]  /*0f00*/  IADD3 R12, P0, PT, R12, UR4, RZ ;  /* 0x000000040c0c7c10 */ /* 0x010fe4000ff1e0ff */
[----:B-----5:R-:W-:Y:S02]  /*0f10*/  IADD3 R20, P1, PT, R14, UR4, RZ ;  /* 0x000000040e147c10 */ /* 0x020fe4000ff3e0ff */
[----:B------:R-:W-:Y:S02]  /*0f20*/  IADD3.X R13, PT, PT, R13, UR5, RZ, P0, !PT ;  /* 0x000000050d0d7c10 */ /* 0x000fe400087fe4ff */
[----:B------:R-:W-:-:S03]  /*0f30*/  IADD3.X R21, PT, PT, R15, UR5, RZ, P1, !PT ;  /* 0x000000050f157c10 */ /* 0x000fc60008ffe4ff */
[----:B------:R-:W4:Y:S04]  /*0f40*/  LD.E.64 R14, desc[UR16][R12.64] ;  /* 0x000000100c0e7980 */ /* 0x000f28000c101b00 */
[----:B------:R-:W4:Y:S02]  /*0f50*/  LD.E.64 R16, desc[UR16][R20.64] ;  /* 0x0000001014107980 */ /* 0x000f24000c101b00 */
[----:B----4-:R-:W-:-:S07]  /*0f60*/  DADD R18, R14, R16 ;  /* 0x000000000e127229 */ /* 0x010fce0000000010 */
[----:B------:R4:W-:Y:S04]  /*0f70*/  ST.E.64 desc[UR16][R12.64], R18 ;  /* 0x000000120c007985 */ /* 0x0009e8000c101b10 */
[----:B------:R-:W5:Y:S01]  /*0f80*/  LDG.E.64 R14, desc[UR16][R4.64] ;  /* 0x00000010040e7981 */ /* 0x000f62000c1e1b00 */
[----:B-1----:R-:W-:-:S05]  /*0f90*/  IMAD.WIDE.U32 R16, R2, 0x8, R10 ;  /* 0x0000000802107825 */ /* 0x002fca00078e000a */
[----:B------:R-:W2:Y:S01]  /*0fa0*/  LDG.E.64 R28, desc[UR16][R16.64+0x8] ;  /* 0x00000810101c7981 */ /* 0x000ea2000c1e1b00 */
[----:B-----5:R-:W-:-:S04]  /*0fb0*/  IADD3 R26, P0, PT, R14, UR4, RZ ;  /* 0x000000040e1a7c10 */ /* 0x020fc8000ff1e0ff */
[----:B------:R-:W-:-:S05]  /*0fc0*/  IADD3.X R27, PT, PT, R15, UR5, RZ, P0, !PT ;  /* 0x000000050f1b7c10 */ /* 0x000fca00087fe4ff */
[----:B------:R-:W2:Y:S02]  /*0fd0*/  LD.E.64 R22, desc[UR16][R26.64] ;  /* 0x000000101a167980 */ /* 0x000ea4000c101b00 */
[----:B--2---:R-:W-:-:S14]  /*0fe0*/  DSETP.GT.AND P0, PT, R22, R28, PT ;  /* 0x0000001c1600722a */ /* 0x004fdc0003f04000 */
[----:B------:R-:W-:Y:S04]  /*0ff0*/  @P0 ST.E.64 desc[UR16][R26.64], R28 ;  /* 0x0000001c1a000985 */ /* 0x000fe8000c101b10 */
[----:B------:R-:W2:Y:S04]  /*1000*/  @P0 LDG.E.64 R14, desc[UR16][R4.64] ;  /* 0x00000010040e0981 */ /* 0x000ea8000c1e1b00 */
[----:B------:R-:W5:Y:S01]  /*1010*/  LDG.E.64 R30, desc[UR16][R16.64] ;  /* 0x00000010101e7981 */ /* 0x000f62000c1e1b00 */
[----:B--2---:R-:W-:-:S04]  /*1020*/  @P0 IADD3 R20, P1, PT, R14, UR4, RZ ;  /* 0x000000040e140c10 */ /* 0x004fc8000ff3e0ff */
[----:B------:R-:W-:-:S05]  /*1030*/  @P0 IADD3.X R21, PT, PT, R15, UR5, RZ, P1, !PT ;  /* 0x000000050f150c10 */ /* 0x000fca0008ffe4ff */
[----:B------:R-:W5:Y:S02]  /*1040*/  @P0 LD.E.64 R22, desc[UR16][R20.64] ;  /* 0x0000001014160980 */ /* 0x000f64000c101b00 */
[----:B-----5:R-:W-:-:S14]  /*1050*/  DSETP.GEU.AND P0, PT, R22, R30, PT ;  /* 0x0000001e1600722a */ /* 0x020fdc0003f0e000 */
[----:B------:R-:W-:-:S04]  /*1060*/  @!P0 IADD3 R24, P1, PT, R14, UR4, RZ ;  /* 0x000000040e188c10 */ /* 0x000fc8000ff3e0ff */
[----:B------:R-:W-:-:S05]  /*1070*/  @!P0 IADD3.X R25, PT, PT, R15, UR5, RZ, P1, !PT ;  /* 0x000000050f198c10 */ /* 0x000fca0008ffe4ff */
[----:B------:R1:W-:Y:S04]  /*1080*/  @!P0 ST.E.64 desc[UR16][R24.64], R30 ;  /* 0x0000001e18008985 */ /* 0x0003e8000c101b10 */
[----:B----4-:R-:W2:Y:S04]  /*1090*/  LDG.E.64 R18, desc[UR16][R4.64+0x10] ;  /* 0x0000101004127981 */ /* 0x010ea8000c1e1b00 */
[----:B------:R-:W4:Y:S04]  /*10a0*/  @!P0 LDG.E.64 R14, desc[UR16][R4.64] ;  /* 0x00000010040e8981 */ /* 0x000f28000c1e1b00 */
[----:B------:R-:W5:Y:S04]  /*10b0*/  LDG.E.64 R12, desc[UR16][R4.64+0x8] ;  /* 0x00000810040c7981 */ /* 0x000f68000c1e1b00 */
[----:B0-----:R-:W3:Y:S01]  /*10c0*/  LDG.E.64 R20, desc[UR16][R8.64] ;  /* 0x0000001008147981 */ /* 0x001ee2000c1e1b00 */
[----:B------:R-:W-:-:S04]  /*10d0*/  USHF.R.U32.HI UR9, URZ, 0x2, UR8 ;  /* 0x00000002ff097899 */ /* 0x000fc80008011608 */
[----:B------:R-:W-:-:S03]  /*10e0*/  ULOP3.LUT UR9, UR9, UR8, URZ, 0x3c, !UPT ;  /* 0x0000000809097292 */ /* 0x000fc6000f8e3cff */
[----:B------:R-:W-:Y:S01]  /*10f0*/  UMOV UR8, UR6 ;  /* 0x0000000600087c82 */ /* 0x000fe20008000000 */
[----:B------:R-:W-:Y:S02]  /*1100*/  USHF.L.U32 UR13, UR9, 0x1, URZ ;  /* 0x00000001090d7899 */ /* 0x000fe400080006ff */
[----:B------:R-:W-:Y:S02]  /*1110*/  USHF.L.U32 UR6, UR8, 0x4, URZ ;  /* 0x0000000408067899 */ /* 0x000fe400080006ff */
[----:B------:R-:W-:Y:S02]  /*1120*/  USHF.R.U32.HI UR14, URZ, 0x2, UR7 ;  /* 0x00000002ff0e7899 */ /* 0x000fe40008011607 */
[----:B------:R-:W-:Y:S02]  /*1130*/  ULOP3.LUT UR6, UR8, UR6, UR13, 0x96, !UPT ;  /* 0x0000000608067292 */ /* 0x000fe4000f8e960d */
[----:B------:R-:W-:Y:S01]  /*1140*/  ULOP3.LUT UR14, UR14, UR7, URZ, 0x3c, !UPT ;  /* 0x000000070e0e7292 */ /* 0x000fe2000f8e3cff */
[----:B--2---:R-:W-:-:S02]  /*1150*/  IADD3 R18, P2, PT, R18, UR4, RZ ;  /* 0x0000000412127c10 */ /* 0x004fc4000ff5e0ff */
[----:B----4-:R-:W-:Y:S02]  /*1160*/  @!P0 IADD3 R14, P1, PT, R14, UR4, RZ ;  /* 0x000000040e0e8c10 */ /* 0x010fe4000ff3e0ff */
[----:B-----5:R-:W-:Y:S02]  /*1170*/  IADD3 R12, P3, PT, R12, UR4, RZ ;  /* 0x000000040c0c7c10 */ /* 0x020fe4000ff7e0ff */
[----:B------:R-:W-:Y:S02]  /*1180*/  IADD3.X R19, PT, PT, R19, UR5, RZ, P2, !PT ;  /* 0x0000000513137c10 */ /* 0x000fe400097fe4ff */
[----:B------:R-:W-:Y:S02]  /*1190*/  @!P0 IADD3.X R15, PT, PT, R15, UR5, RZ, P1, !PT ;  /* 0x000000050f0f8c10 */ /* 0x000fe40008ffe4ff */
[----:B------:R-:W-:Y:S02]  /*11a0*/  IADD3.X R13, PT, PT, R13, UR5, RZ, P3, !PT ;  /* 0x000000050d0d7c10 */ /* 0x000fe40009ffe4ff */
[----:B------:R-:W2:Y:S04]  /*11b0*/  LD.E.64 R18, desc[UR16][R18.64] ;  /* 0x0000001012127980 */ /* 0x000ea8000c101b00 */
[----:B------:R0:W2:Y:S04]  /*11c0*/  @!P0 LD.E.64 R22, desc[UR16][R14.64] ;  /* 0x000000100e168980 */ /* 0x0000a8000c101b00 */
[----:B-1----:R-:W4:Y:S01]  /*11d0*/  LD.E.64 R24, desc[UR16][R12.64] ;  /* 0x000000100c187980 */ /* 0x002f22000c101b00 */
[----:B------:R-:W-:-:S02]  /*11e0*/  ULOP3.LUT UR7, UR6, UR9, URZ, 0x3c, !UPT ;  /* 0x0000000906077292 */ /* 0x000fc4000f8e3cff */
[----:B------:R-:W-:Y:S02]  /*11f0*/  USHF.L.U32 UR9, UR14, 0x1, URZ ;  /* 0x000000010e097899 */ /* 0x000fe400080006ff */
[----:B------:R-:W-:-:S04]  /*1200*/  USHF.L.U32 UR6, UR7, 0x4, URZ ;  /* 0x0000000407067899 */ /* 0x000fc800080006ff */
[----:B------:R-:W-:-:S04]  /*1210*/  ULOP3.LUT UR6, UR14, UR9, UR6, 0x96, !UPT ;  /* 0x000000090e067292 */ /* 0x000fc8000f8e9606 */
[----:B------:R-:W-:Y:S01]  /*1220*/  ULOP3.LUT UR14, UR6, UR7, URZ, 0x3c, !UPT ;  /* 0x00000007060e7292 */ /* 0x000fe2000f8e3cff */
[----:B------:R-:W-:-:S03]  /*1230*/  UMOV UR9, UR12 ;  /* 0x0000000c00097c82 */ /* 0x000fc60008000000 */
[----:B------:R-:W-:Y:S02]  /*1240*/  UIADD3 UR12, UPT, UPT, UR9, -0xb0f8a, UR14 ;  /* 0xfff4f076090c7890 */ /* 0x000fe4000fffe00e */
[----:B------:R-:W-:Y:S01]  /*1250*/  UIADD3 UR6, UPT, UPT, UR9, -0x10974f, UR7 ;  /* 0xffef68b109067890 */ /* 0x000fe2000fffe007 */
[----:B------:R-:W-:-:S03]  /*1260*/  IMAD.MOV.U32 R26, RZ, RZ, 0x2f800000 ;  /* 0x2f800000ff1a7424 */ /* 0x000fc600078e00ff */
[----:B0-----:R-:W-:Y:S02]  /*1270*/  I2FP.F32.U32 R15, UR12 ;  /* 0x0000000c000f7c45 */ /* 0x001fe40008201000 */
[----:B------:R-:W-:-:S03]  /*1280*/  I2FP.F32.U32 R17, UR6 ;  /* 0x0000000600117c45 */ /* 0x000fc60008201000 */
[-C--:B------:R-:W-:Y:S02]  /*1290*/  FFMA R28, R15, R26.reuse, 1.1641532182693481445e-10 ;  /* 0x2f0000000f1c7423 */ /* 0x080fe4000000001a */
[----:B------:R-:W-:Y:S02]  /*12a0*/  FFMA R27, R17, R26, 1.1641532182693481445e-10 ;  /* 0x2f000000111b7423 */ /* 0x000fe4000000001a */
[----:B------:R-:W0:Y:S08]  /*12b0*/  F2F.F64.F32 R14, R28 ;  /* 0x0000001c000e7310 */ /* 0x000e300000201800 */
[----:B------:R-:W1:Y:S01]  /*12c0*/  F2F.F64.F32 R16, R27 ;  /* 0x0000001b00107310 */ /* 0x000e620000201800 */
[----:B0-----:R-:W-:-:S02]  /*12d0*/  DADD R14, R14, R14 ;  /* 0x000000000e0e7229 */ /* 0x001fc4000000000e */
[--C-:B--2---:R-:W-:Y:S02]  /*12e0*/  DADD R18, R18, -R22.reuse ;  /* 0x0000000012127229 */ /* 0x104fe40000000816 */
[----:B----4-:R-:W-:Y:S02]  /*12f0*/  DMUL R24, R24, 0.5 ;  /* 0x3fe0000018187828 */ /* 0x010fe40000000000 */
[----:B---3--:R-:W-:-:S06]  /*1300*/  DADD R20, R20, -R22 ;  /* 0x0000000014147229 */ /* 0x008fcc0000000816 */
[----:B-1----:R-:W-:-:S08]  /*1310*/  DFMA R16, R16, R18, R24 ;  /* 0x000000121010722b */ /* 0x002fd00000000018 */
[----:B------:R-:W-:-:S07]  /*1320*/  DFMA R16, R14, R20, R16 ;  /* 0x000000140e10722b */ /* 0x000fce0000000010 */
[----:B------:R0:W-:Y:S04]  /*1330*/  ST.E.64 desc[UR16][R12.64], R16 ;  /* 0x000000100c007985 */ /* 0x0001e8000c101b10 */
[----:B------:R-:W2:Y:S04]  /*1340*/  LDG.E.64 R18, desc[UR16][R4.64+0x8] ;  /* 0x0000081004127981 */ /* 0x000ea8000c1e1b00 */
[----:B------:R-:W3:Y:S01]  /*1350*/  LDG.E.64 R14, desc[UR16][R4.64] ;  /* 0x00000010040e7981 */ /* 0x000ee2000c1e1b00 */
[----:B--2---:R-:W-:Y:S02]  /*1360*/  IADD3 R20, P1, PT, R18, UR4, RZ ;  /* 0x0000000412147c10 */ /* 0x004fe4000ff3e0ff */
[----:B---3--:R-:W-:-:S02]  /*1370*/  IADD3 R14, P0, PT, R14, UR4, RZ ;  /* 0x000000040e0e7c10 */ /* 0x008fc4000ff1e0ff */
[----:B------:R-:W-:Y:S02]  /*1380*/  IADD3.X R21, PT, PT, R19, UR5, RZ, P1, !PT ;  /* 0x0000000513157c10 */ /* 0x000fe40008ffe4ff */
[----:B------:R-:W-:-:S04]  /*1390*/  IADD3.X R15, PT, PT, R15, UR5, RZ, P0, !PT ;  /* 0x000000050f0f7c10 */ /* 0x000fc800087fe4ff */
[----:B------:R-:W2:Y:S04]  /*13a0*/  LD.E.64 R20, desc[UR16][R20.64+0x8] ;  /* 0x0000081014147980 */ /* 0x000ea8000c101b00 */
[----:B------:R-:W2:Y:S02]  /*13b0*/  LD.E.64 R18, desc[UR16][R14.64+0x8] ;  /* 0x000008100e127980 */ /* 0x000ea4000c101b00 */
[----:B--2---:R-:W-:-:S07]  /*13c0*/  DADD R18, R18, R20 ;  /* 0x0000000012127229 */ /* 0x004fce0000000014 */
[----:B------:R1:W-:Y:S04]  /*13d0*/  ST.E.64 desc[UR16][R14.64+0x8], R18 ;  /* 0x000008120e007985 */ /* 0x0003e8000c101b10 */
[----:B0-----:R-:W2:Y:S01]  /*13e0*/  LDG.E.64 R12, desc[UR16][R4.64] ;  /* 0x00000010040c7981 */ /* 0x001ea2000c1e1b00 */
[----:B------:R-:W-:-:S05]  /*13f0*/  IMAD.WIDE.U32 R16, R0, 0x8, R10 ;  /* 0x0000000800107825 */ /* 0x000fca00078e000a */
[----:B------:R-:W3:Y:S01]  /*1400*/  LDG.E.64 R32, desc[UR16][R16.64+0x8] ;  /* 0x0000081010207981 */ /* 0x000ee2000c1e1b00 */
[----:B--2---:R-:W-:-:S04]  /*1410*/  IADD3 R30, P0, PT, R12, UR4, RZ ;  /* 0x000000040c1e7c10 */ /* 0x004fc8000ff1e0ff */
[----:B------:R-:W-:-:S05]  /*1420*/  IADD3.X R31, PT, PT, R13, UR5, RZ, P0, !PT ;  /* 0x000000050d1f7c10 */ /* 0x000fca00087fe4ff */
[----:B------:R-:W3:Y:S02]  /*1430*/  LD.E.64 R22, desc[UR16][R30.64+0x8] ;  /* 0x000008101e167980 */ /* 0x000ee4000c101b00 */
[----:B---3--:R-:W-:-:S14]  /*1440*/  DSETP.GT.AND P0, PT, R22, R32, PT ;  /* 0x000000201600722a */ /* 0x008fdc0003f04000 */
[----:B------:R4:W-:Y:S04]  /*1450*/  @P0 ST.E.64 desc[UR16][R30.64+0x8], R32 ;  /* 0x000008201e000985 */ /* 0x0009e8000c101b10 */
[----:B------:R-:W2:Y:S04]  /*1460*/  @P0 LDG.E.64 R12, desc[UR16][R4.64] ;  /* 0x00000010040c0981 */ /* 0x000ea8000c1e1b00 */
[----:B------:R-:W3:Y:S01]  /*1470*/  LDG.E.64 R34, desc[UR16][R16.64] ;  /* 0x0000001010227981 */ /* 0x000ee2000c1e1b00 */
[----:B--2---:R-:W-:-:S04]  /*1480*/  @P0 IADD3 R24, P1, PT, R12, UR4, RZ ;  /* 0x000000040c180c10 */ /* 0x004fc8000ff3e0ff */
[----:B------:R-:W-:-:S05]  /*1490*/  @P0 IADD3.X R25, PT, PT, R13, UR5, RZ, P1, !PT ;  /* 0x000000050d190c10 */ /* 0x000fca0008ffe4ff */
[----:B------:R-:W3:Y:S02]  /*14a0*/  @P0 LD.E.64 R22, desc[UR16][R24.64+0x8] ;  /* 0x0000081018160980 */ /* 0x000ee4000c101b00 */
[----:B---3--:R-:W-:-:S14]  /*14b0*/  DSETP.GEU.AND P0, PT, R22, R34, PT ;  /* 0x000000221600722a */ /* 0x008fdc0003f0e000 */
[----:B------:R-:W-:-:S04]  /*14c0*/  @!P0 IADD3 R28, P1, PT, R12, UR4, RZ ;  /* 0x000000040c1c8c10 */ /* 0x000fc8000ff3e0ff */
[----:B------:R-:W-:-:S05]  /*14d0*/  @!P0 IADD3.X R29, PT, PT, R13, UR5, RZ, P1, !PT ;  /* 0x000000050d1d8c10 */ /* 0x000fca0008ffe4ff */
[----:B------:R4:W-:Y:S04]  /*14e0*/  @!P0 ST.E.64 desc[UR16][R28.64+0x8], R34 ;  /* 0x000008221c008985 */ /* 0x0009e8000c101b10 */
[----:B-1----:R-:W2:Y:S04]  /*14f0*/  @!P0 LDG.E.64 R14, desc[UR16][R4.64] ;  /* 0x00000010040e8981 */ /* 0x002ea8000c1e1b00 */
[----:B------:R-:W3:Y:S04]  /*1500*/  LDG.E.64 R18, desc[UR16][R4.64+0x10] ;  /* 0x0000101004127981 */ /* 0x000ee8000c1e1b00 */
[----:B------:R-:W5:Y:S01]  /*1510*/  LDG.E.64 R12, desc[UR16][R4.64+0x8] ;  /* 0x00000810040c7981 */ /* 0x000f62000c1e1b00 */
[----:B------:R-:W-:-:S04]  /*1520*/  USHF.R.U32.HI UR6, URZ, 0x2, UR11 ;  /* 0x00000002ff067899 */ /* 0x000fc8000801160b */
[----:B------:R-:W-:Y:S02]  /*1530*/  ULOP3.LUT UR6, UR6, UR11, URZ, 0x3c, !UPT ;  /* 0x0000000b06067292 */ /* 0x000fe4000f8e3cff */
[----:B------:R-:W-:Y:S02]  /*1540*/  USHF.L.U32 UR11, UR14, 0x4, URZ ;  /* 0x000000040e0b7899 */ /* 0x000fe400080006ff */
[----:B------:R-:W-:Y:S02]  /*1550*/  USHF.L.U32 UR12, UR6, 0x1, URZ ;  /* 0x00000001060c7899 */ /* 0x000fe400080006ff */
[----:B------:R-:W-:Y:S02]  /*1560*/  USHF.R.U32.HI UR13, URZ, 0x2, UR10 ;  /* 0x00000002ff0d7899 */ /* 0x000fe4000801160a */
[----:B------:R-:W-:Y:S02]  /*1570*/  ULOP3.LUT UR11, UR14, UR11, UR12, 0x96, !UPT ;  /* 0x0000000b0e0b7292 */ /* 0x000fe4000f8e960c */
[----:B------:R-:W-:-:S02]  /*1580*/  ULOP3.LUT UR13, UR13, UR10, URZ, 0x3c, !UPT ;  /* 0x0000000a0d0d7292 */ /* 0x000fc4000f8e3cff */
[----:B------:R-:W-:Y:S01]  /*1590*/  ULOP3.LUT UR10, UR11, UR6, URZ, 0x3c, !UPT ;  /* 0x000000060b0a7292 */ /* 0x000fe2000f8e3cff */
[----:B--2---:R-:W-:Y:S02]  /*15a0*/  @!P0 IADD3 R20, P1, PT, R14, UR4, RZ ;  /* 0x000000040e148c10 */ /* 0x004fe4000ff3e0ff */
[----:B---3--:R-:W-:Y:S02]  /*15b0*/  IADD3 R14, P2, PT, R18, UR4, RZ ;  /* 0x00000004120e7c10 */ /* 0x008fe4000ff5e0ff */
[----:B------:R-:W-:Y:S02]  /*15c0*/  @!P0 IADD3.X R21, PT, PT, R15, UR5, RZ, P1, !PT ;  /* 0x000000050f158c10 */ /* 0x000fe40008ffe4ff */
[----:B-----5:R-:W-:Y:S02]  /*15d0*/  IADD3 R12, P3, PT, R12, UR4, RZ ;  /* 0x000000040c0c7c10 */ /* 0x020fe4000ff7e0ff */
[----:B------:R-:W-:Y:S01]  /*15e0*/  IADD3.X R15, PT, PT, R19, UR5, RZ, P2, !PT ;  /* 0x00000005130f7c10 */ /* 0x000fe200097fe4ff */
[----:B------:R0:W2:Y:S01]  /*15f0*/  @!P0 LD.E.64 R22, desc[UR16][R20.64+0x8] ;  /* 0x0000081014168980 */ /* 0x0000a2000c101b00 */
[----:B------:R-:W-:-:S03]  /*1600*/  IADD3.X R13, PT, PT, R13, UR5, RZ, P3, !PT ;  /* 0x000000050d0d7c10 */ /* 0x000fc60009ffe4ff */
[----:B------:R1:W3:Y:S04]  /*1610*/  LDG.E.64 R18, desc[UR16][R8.64+0x8] ;  /* 0x0000081008127981 */ /* 0x0002e8000c1e1b00 */
[----:B------:R-:W2:Y:S04]  /*1620*/  LD.E.64 R14, desc[UR16][R14.64+0x8] ;  /* 0x000008100e0e7980 */ /* 0x000ea8000c101b00 */
[----:B------:R-:W5:Y:S01]  /*1630*/  LD.E.64 R16, desc[UR16][R12.64+0x8] ;  /* 0x000008100c107980 */ /* 0x000f62000c101b00 */
[----:B------:R-:W-:Y:S02]  /*1640*/  USHF.L.U32 UR11, UR13, 0x1, URZ ;  /* 0x000000010d0b7899 */ /* 0x000fe400080006ff */
[----:B------:R-:W-:-:S04]  /*1650*/  USHF.L.U32 UR6, UR10, 0x4, URZ ;  /* 0x000000040a067899 */ /* 0x000fc800080006ff */
[----:B------:R-:W-:Y:S02]  /*1660*/  ULOP3.LUT UR6, UR13, UR11, UR6, 0x96, !UPT ;  /* 0x0000000b0d067292 */ /* 0x000fe4000f8e9606 */
[----:B------:R-:W-:Y:S02]  /*1670*/  UIADD3 UR11, UPT, UPT, UR9, -0x587c5, UR10 ;  /* 0xfffa783b090b7890 */ /* 0x000fe4000fffe00a */
[----:B------:R-:W-:-:S04]  /*1680*/  ULOP3.LUT UR6, UR6, UR10, URZ, 0x3c, !UPT ;  /* 0x0000000a06067292 */ /* 0x000fc8000f8e3cff */
[----:B------:R-:W-:Y:S01]  /*1690*/  UIADD3 UR12, UPT, UPT, UR9, UR6, URZ ;  /* 0x00000006090c7290 */ /* 0x000fe2000fffe0ff */
[----:B------:R-:W-:-:S05]  /*16a0*/  I2FP.F32.U32 R25, UR11 ;  /* 0x0000000b00197c45 */ /* 0x000fca0008201000 */
[----:B0-----:R-:W-:Y:S01]  /*16b0*/  I2FP.F32.U32 R21, UR12 ;  /* 0x0000000c00157c45 */ /* 0x001fe20008201000 */
[----:B------:R-:W-:-:S04]  /*16c0*/  FFMA R25, R25, R26, 1.1641532182693481445e-10 ;  /* 0x2f00000019197423 */ /* 0x000fc8000000001a */
[----:B------:R-:W-:Y:S02]  /*16d0*/  FFMA R27, R21, R26, 1.1641532182693481445e-10 ;  /* 0x2f000000151b7423 */ /* 0x000fe4000000001a */
[----:B------:R-:W-:Y:S08]  /*16e0*/  F2F.F64.F32 R24, R25 ;  /* 0x0000001900187310 */ /* 0x000ff00000201800 */
[----:B------:R-:W0:Y:S02]  /*16f0*/  F2F.F64.F32 R20, R27 ;  /* 0x0000001b00147310 */ /* 0x000e240000201800 */
[----:B0-----:R-:W-:Y:S01]  /*1700*/  DADD R20, R20, R20 ;  /* 0x0000000014147229 */ /* 0x001fe20000000014 */
[----:B------:R-:W-:-:S05]  /*1710*/  VIADD R7, R7, 0x2 ;  /* 0x0000000207077836 */ /* 0x000fca0000000000 */
[----:B------:R-:W-:Y:S01]  /*1720*/  ISETP.NE.AND P0, PT, R7, RZ, PT ;  /* 0x000000ff0700720c */ /* 0x000fe20003f05270 */
[----:B------:R-:W-:Y:S01]  /*1730*/  UIADD3 UR4, UP0, UPT, UR4, 0x10, URZ ;  /* 0x0000001004047890 */ /* 0x000fe2000ff1e0ff */
[----:B-1----:R-:W-:Y:S01]  /*1740*/  IADD3 R8, P1, PT, R8, 0x10, RZ ;  /* 0x0000001008087810 */ /* 0x002fe20007f3e0ff */
[----:B------:R-:W-:Y:S02]  /*1750*/  UIADD3 UR12, UPT, UPT, UR9, 0x161f14, URZ ;  /* 0x00161f14090c7890 */ /* 0x000fe4000fffe0ff */
[----:B------:R-:W-:Y:S01]  /*1760*/  UIADD3.X UR5, UPT, UPT, URZ, UR5, URZ, UP0, !UPT ;  /* 0x00000005ff057290 */ /* 0x000fe200087fe4ff */
[----:B------:R-:W-:Y:S01]  /*1770*/  UMOV UR11, UR14 ;  /* 0x0000000e000b7c82 */ /* 0x000fe20008000000 */
[----:B------:R-:W-:Y:S01]  /*1780*/  IMAD.X R9, RZ, RZ, R9, P1 ;  /* 0x000000ffff097224 */ /* 0x000fe200008e0609 */
[----:B--2---:R-:W-:Y:S02]  /*1790*/  DADD R14, R14, -R22 ;  /* 0x000000000e0e7229 */ /* 0x004fe40000000816 */
[----:B-----5:R-:W-:-:S02]  /*17a0*/  DMUL R16, R16, 0.5 ;  /* 0x3fe0000010107828 */ /* 0x020fc40000000000 */
[----:B---3--:R-:W-:-:S06]  /*17b0*/  DADD R18, R18, -R22 ;  /* 0x0000000012127229 */ /* 0x008fcc0000000816 */
[----:B------:R-:W-:-:S08]  /*17c0*/  DFMA R14, R24, R14, R16 ;  /* 0x0000000e180e722b */ /* 0x000fd00000000010 */
[----:B------:R-:W-:-:S07]  /*17d0*/  DFMA R18, R20, R18, R14 ;  /* 0x000000121412722b */ /* 0x000fce000000000e */
[----:B------:R4:W-:Y:S01]  /*17e0*/  ST.E.64 desc[UR16][R12.64+0x8], R18 ;  /* 0x000008120c007985 */ /* 0x0009e2000c101b10 */
[----:B------:R-:W-:-:S04]  /*17f0*/  IMAD.MOV.U32 R15, RZ, RZ, R3 ;  /* 0x000000ffff0f7224 */ /* 0x000fc800078e0003 */
[C---:B------:R-:W-:Y:S02]  /*1800*/  IMAD R0, R15.reuse, 0x2, R0 ;  /* 0x000000020f007824 */ /* 0x040fe400078e0200 */
[----:B------:R-:W-:Y:S01]  /*1810*/  IMAD R2, R15, 0x2, R2 ;  /* 0x000000020f027824 */ /* 0x000fe200078e0202 */
[----:B------:R-:W-:Y:S06]  /*1820*/  @P0 BRA `(.L_x_26) ;  /* 0xfffffff400ac0947 */ /* 0x000fec000383ffff */
.L_x_25:
[----:B------:R-:W-:-:S04]  /*1830*/  LOP3.LUT R0, R15, 0x1, RZ, 0xc0, !PT ;  /* 0x000000010f007812 */ /* 0x000fc800078ec0ff */
[----:B------:R-:W-:-:S13]  /*1840*/  ISETP.NE.U32.AND P0, PT, R0, 0x1, PT ;  /* 0x000000010000780c */ /* 0x000fda0003f05070 */
[----:B------:R-:W-:Y:S05]  /*1850*/  @P0 EXIT ;  /* 0x000000000000094d */ /* 0x000fea0003800000 */
[----:B------:R-:W2:Y:S01]  /*1860*/  LDG.E.64 R8, desc[UR16][R4.64+0x8] ;  /* 0x0000081004087981 */ /* 0x000ea2000c1e1b00 */
[----:B------:R-:W0:Y:S03]  /*1870*/  LDC.64 R22, c[0x0][0x388] ;  /* 0x0000e200ff167b82 */ /* 0x000e260000000a00 */
[----:B------:R-:W3:Y:S01]  /*1880*/  LDG.E.64 R2, desc[UR16][R4.64] ;  /* 0x0000001004027981 */ /* 0x000ee2000c1e1b00 */
[----:B--2---:R-:W-:-:S04]  /*1890*/  IMAD.WIDE.U32 R10, R6, 0x8, R8 ;  /* 0x00000008060a7825 */ /* 0x004fc800078e0008 */
[----:B---3--:R-:W-:Y:S02]  /*18a0*/  IMAD.WIDE.U32 R8, R6, 0x8, R2 ;  /* 0x0000000806087825 */ /* 0x008fe400078e0002 */
[----:B------:R-:W4:Y:S04]  /*18b0*/  LD.E.64 R10, desc[UR16][R10.64] ;  /* 0x000000100a0a7980 */ /* 0x000f28000c101b00 */
[----:B------:R-:W4:Y:S02]  /*18c0*/  LD.E.64 R2, desc[UR16][R8.64] ;  /* 0x0000001008027980 */ /* 0x000f24000c101b00 */
[----:B----4-:R-:W-:-:S07]  /*18d0*/  DADD R12, R2, R10 ;  /* 0x00000000020c7229 */ /* 0x010fce000000000a */
[----:B------:R-:W-:Y:S04]  /*18e0*/  ST.E.64 desc[UR16][R8.64], R12 ;  /* 0x0000000c08007985 */ /* 0x000fe8000c101b10 */
[----:B------:R-:W2:Y:S01]  /*18f0*/  LDG.E.64 R16, desc[UR16][R4.64] ;  /* 0x0000001004107981 */ /* 0x000ea2000c1e1b00 */
[----:B------:R-:W-:-:S04]  /*1900*/  IMAD R15, R6, R15, RZ ;  /* 0x0000000f060f7224 */ /* 0x000fc800078e02ff */
[----:B0-----:R-:W-:-:S05]  /*1910*/  IMAD.WIDE.U32 R22, R15, 0x8, R22 ;  /* 0x000000080f167825 */ /* 0x001fca00078e0016 */
[----:B------:R-:W3:Y:S01]  /*1920*/  LDG.E.64 R20, desc[UR16][R22.64+0x8] ;  /* 0x0000081016147981 */ /* 0x000ee2000c1e1b00 */
[----:B--2---:R-:W-:-:S05]  /*1930*/  IMAD.WIDE.U32 R14, R6, 0x8, R16 ;  /* 0x00000008060e7825 */ /* 0x004fca00078e0010 */
[----:B------:R-:W3:Y:S02]  /*1940*/  LD.E.64 R2, desc[UR16][R14.64] ;  /* 0x000000100e027980 */ /* 0x000ee4000c101b00 */
[----:B---3--:R-:W-:-:S14]  /*1950*/  DSETP.GT.AND P0, PT, R2, R20, PT ;  /* 0x000000140200722a */ /* 0x008fdc0003f04000 */
[----:B------:R0:W-:Y:S04]  /*1960*/  @P0 ST.E.64 desc[UR16][R14.64], R20 ;  /* 0x000000140e000985 */ /* 0x0001e8000c101b10 */
[----:B------:R-:W2:Y:S04]  /*1970*/  @P0 LDG.E.64 R16, desc[UR16][R4.64] ;  /* 0x0000001004100981 */ /* 0x000ea8000c1e1b00 */
[----:B------:R-:W3:Y:S01]  /*1980*/  LDG.E.64 R24, desc[UR16][R22.64] ;  /* 0x0000001016187981 */ /* 0x000ee2000c1e1b00 */
[----:B0-----:R-:W0:Y:S01]  /*1990*/  LDC.64 R20, c[0x0][0x398] ;  /* 0x0000e600ff147b82 */ /* 0x001e220000000a00 */
[----:B--2---:R-:W-:-:S05]  /*19a0*/  @P0 IMAD.WIDE.U32 R10, R6, 0x8, R16 ;  /* 0x00000008060a0825 */ /* 0x004fca00078e0010 */
[----:B------:R-:W3:Y:S02]  /*19b0*/  @P0 LD.E.64 R2, desc[UR16][R10.64] ;  /* 0x000000100a020980 */ /* 0x000ee4000c101b00 */
[----:B---3--:R-:W-:-:S14]  /*19c0*/  DSETP.GEU.AND P0, PT, R2, R24, PT ;  /* 0x000000180200722a */ /* 0x008fdc0003f0e000 */
[----:B------:R-:W-:-:S05]  /*19d0*/  @!P0 IMAD.WIDE.U32 R16, R6, 0x8, R16 ;  /* 0x0000000806108825 */ /* 0x000fca00078e0010 */
[----:B------:R1:W-:Y:S04]  /*19e0*/  @!P0 ST.E.64 desc[UR16][R16.64], R24 ;  /* 0x0000001810008985 */ /* 0x0003e8000c101b10 */
[----:B------:R-:W2:Y:S04]  /*19f0*/  @!P0 LDG.E.64 R8, desc[UR16][R4.64] ;  /* 0x0000001004088981 */ /* 0x000ea8000c1e1b00 */
[----:B------:R-:W3:Y:S04]  /*1a00*/  LDG.E.64 R12, desc[UR16][R4.64+0x10] ;  /* 0x00001010040c7981 */ /* 0x000ee8000c1e1b00 */
[----:B------:R-:W4:Y:S01]  /*1a10*/  LDG.E.64 R18, desc[UR16][R4.64+0x8] ;  /* 0x0000081004127981 */ /* 0x000f22000c1e1b00 */
[----:B------:R-:W-:-:S04]  /*1a20*/  USHF.R.U32.HI UR4, URZ, 0x2, UR8 ;  /* 0x00000002ff047899 */ /* 0x000fc80008011608 */
[----:B------:R-:W-:Y:S02]  /*1a30*/  ULOP3.LUT UR4, UR4, UR8, URZ, 0x3c, !UPT ;  /* 0x0000000804047292 */ /* 0x000fe4000f8e3cff */
[----:B------:R-:W-:Y:S02]  /*1a40*/  USHF.L.U32 UR5, UR6, 0x4, URZ ;  /* 0x0000000406057899 */ /* 0x000fe400080006ff */
[----:B------:R-:W-:Y:S02]  /*1a50*/  USHF.L.U32 UR8, UR4, 0x1, URZ ;  /* 0x0000000104087899 */ /* 0x000fe400080006ff */
[----:B------:R-:W-:Y:S02]  /*1a60*/  USHF.R.U32.HI UR10, URZ, 0x2, UR7 ;  /* 0x00000002ff0a7899 */ /* 0x000fe40008011607 */
[----:B------:R-:W-:Y:S02]  /*1a70*/  ULOP3.LUT UR5, UR6, UR5, UR8, 0x96, !UPT ;  /* 0x0000000506057292 */ /* 0x000fe4000f8e9608 */
[----:B------:R-:W-:-:S02]  /*1a80*/  ULOP3.LUT UR10, UR10, UR7, URZ, 0x3c, !UPT ;  /* 0x000000070a0a7292 */ /* 0x000fc4000f8e3cff */
[----:B------:R-:W-:Y:S02]  /*1a90*/  ULOP3.LUT UR5, UR5, UR4, URZ, 0x3c, !UPT ;  /* 0x0000000405057292 */ /* 0x000fe4000f8e3cff */
[----:B------:R-:W-:Y:S01]  /*1aa0*/  USHF.L.U32 UR6, UR10, 0x1, URZ ;  /* 0x000000010a067899 */ /* 0x000fe200080006ff */
[----:B--2---:R-:W-:-:S04]  /*1ab0*/  @!P0 IMAD.WIDE.U32 R14, R6, 0x8, R8 ;  /* 0x00000008060e8825 */ /* 0x004fc800078e0008 */
[C---:B---3--:R-:W-:Y:S01]  /*1ac0*/  IMAD.WIDE.U32 R12, R6.reuse, 0x8, R12 ;  /* 0x00000008060c7825 */ /* 0x048fe200078e000c */
[----:B------:R2:W3:Y:S03]  /*1ad0*/  @!P0 LD.E.64 R2, desc[UR16][R14.64] ;  /* 0x000000100e028980 */ /* 0x0004e6000c101b00 */
[C---:B----4-:R-:W-:Y:S02]  /*1ae0*/  IMAD.WIDE.U32 R8, R6.reuse, 0x8, R18 ;  /* 0x0000000806087825 */ /* 0x050fe400078e0012 */
[----:B------:R-:W3:Y:S04]  /*1af0*/  LD.E.64 R12, desc[UR16][R12.64] ;  /* 0x000000100c0c7980 */ /* 0x000ee8000c101b00 */
[----:B------:R-:W4:Y:S01]  /*1b00*/  LD.E.64 R10, desc[UR16][R8.64] ;  /* 0x00000010080a7980 */ /* 0x000f22000c101b00 */
[----:B0-----:R-:W-:-:S05]  /*1b10*/  IMAD.WIDE.U32 R6, R6, 0x8, R20 ;  /* 0x0000000806067825 */ /* 0x001fca00078e0014 */
[----:B-1----:R0:W5:Y:S01]  /*1b20*/  LDG.E.64 R16, desc[UR16][R6.64] ;  /* 0x0000001006107981 */ /* 0x002162000c1e1b00 */
[----:B------:R-:W-:-:S04]  /*1b30*/  USHF.L.U32 UR4, UR5, 0x4, URZ ;  /* 0x0000000405047899 */ /* 0x000fc800080006ff */
[----:B------:R-:W-:-:S04]  /*1b40*/  ULOP3.LUT UR4, UR10, UR6, UR4, 0x96, !UPT ;  /* 0x000000060a047292 */ /* 0x000fc8000f8e9604 */
[----:B------:R-:W-:Y:S02]  /*1b50*/  ULOP3.LUT UR4, UR4, UR5, URZ, 0x3c, !UPT ;  /* 0x0000000504047292 */ /* 0x000fe4000f8e3cff */
[----:B------:R-:W-:Y:S02]  /*1b60*/  UIADD3 UR5, UPT, UPT, UR9, 0x587c5, UR5 ;  /* 0x000587c509057890 */ /* 0x000fe4000fffe005 */
[----:B------:R-:W-:Y:S01]  /*1b70*/  UIADD3 UR4, UPT, UPT, UR9, 0xb0f8a, UR4 ;  /* 0x000b0f8a09047890 */ /* 0x000fe2000fffe004 */
[----:B------:R-:W-:-:S03]  /*1b80*/  IMAD.MOV.U32 R5, RZ, RZ, 0x2f800000 ;  /* 0x2f800000ff057424 */ /* 0x000fc600078e00ff */
[----:B------:R-:W-:Y:S02]  /*1b90*/  I2FP.F32.U32 R0, UR5 ;  /* 0x0000000500007c45 */ /* 0x000fe40008201000 */
[----:B------:R-:W-:-:S03]  /*1ba0*/  I2FP.F32.U32 R4, UR4 ;  /* 0x0000000400047c45 */ /* 0x000fc60008201000 */
[-C--:B------:R-:W-:Y:S02]  /*1bb0*/  FFMA R0, R0, R5.reuse, 1.1641532182693481445e-10 ;  /* 0x2f00000000007423 */ /* 0x080fe40000000005 */
[----:B--2---:R-:W-:Y:S02]  /*1bc0*/  FFMA R14, R4, R5, 1.1641532182693481445e-10 ;  /* 0x2f000000040e7423 */ /* 0x004fe40000000005 */
[----:B------:R-:W-:Y:S08]  /*1bd0*/  F2F.F64.F32 R4, R0 ;  /* 0x0000000000047310 */ /* 0x000ff00000201800 */
[----:B0-----:R-:W0:Y:S02]  /*1be0*/  F2F.F64.F32 R6, R14 ;  /* 0x0000000e00067310 */ /* 0x001e240000201800 */
[----:B0-----:R-:W-:-:S02]  /*1bf0*/  DADD R6, R6, R6 ;  /* 0x0000000006067229 */ /* 0x001fc40000000006 */
[--C-:B---3--:R-:W-:Y:S02]  /*1c00*/  DADD R12, R12, -R2.reuse ;  /* 0x000000000c0c7229 */ /* 0x108fe40000000802 */
[----:B----4-:R-:W-:Y:S02]  /*1c10*/  DMUL R10, R10, 0.5 ;  /* 0x3fe000000a0a7828 */ /* 0x010fe40000000000 */
[----:B-----5:R-:W-:-:S06]  /*1c20*/  DADD R16, R16, -R2 ;  /* 0x0000000010107229 */ /* 0x020fcc0000000802 */
[----:B------:R-:W-:-:S08]  /*1c30*/  DFMA R4, R4, R12, R10 ;  /* 0x0000000c0404722b */ /* 0x000fd0000000000a */
[----:B------:R-:W-:-:S07]  /*1c40*/  DFMA R4, R6, R16, R4 ;  /* 0x000000100604722b */ /* 0x000fce0000000004 */
[----:B------:R-:W-:Y:S01]  /*1c50*/  ST.E.64 desc[UR16][R8.64], R4 ;  /* 0x0000000408007985 */ /* 0x000fe2000c101b10 */
[----:B------:R-:W-:Y:S05]  /*1c60*/  EXIT ;  /* 0x000000000000794d */ /* 0x000fea0003800000 */
        .type           $_Z8minimizePKdPdiiS1_S1_P8Particle$__internal_accurate_pow,@function
        .size           $_Z8minimizePKdPdiiS1_S1_P8Particle$__internal_accurate_pow,(.L_x_29 - $_Z8minimizePKdPdiiS1_S1_P8Particle$__internal_accurate_pow)
$_Z8minimizePKdPdiiS1_S1_P8Particle$__internal_accurate_pow:
[----:B------:R-:W-:Y:S01]  /*1c70*/  ISETP.GT.U32.AND P0, PT, R0, 0xfffff, PT ;  /* 0x000fffff0000780c */ /* 0x000fe20003f04070 */
[----:B------:R-:W-:Y:S01]  /*1c80*/  IMAD.MOV.U32 R16, RZ, RZ, R3 ;  /* 0x000000ffff107224 */ /* 0x000fe200078e0003 */
[----:B------:R-:W-:Y:S01]  /*1c90*/  UMOV UR6, 0x7d2cafe2 ;  /* 0x7d2cafe200067882 */ /* 0x000fe20000000000 */
[----:B------:R-:W-:Y:S01]  /*1ca0*/  IMAD.MOV.U32 R17, RZ, RZ, R0 ;  /* 0x000000ffff117224 */ /* 0x000fe200078e0000 */
[----:B------:R-:W-:Y:S01]  /*1cb0*/  UMOV UR7, 0x3eb0f5ff ;  /* 0x3eb0f5ff00077882 */ /* 0x000fe20000000000 */
[----:B------:R-:W-:Y:S01]  /*1cc0*/  IMAD.MOV.U32 R18, RZ, RZ, RZ ;  /* 0x000000ffff127224 */ /* 0x000fe200078e00ff */
[----:B------:R-:W-:Y:S01]  /*1cd0*/  UMOV UR8, 0x3b39803f ;  /* 0x3b39803f00087882 */ /* 0x000fe20000000000 */
[----:B------:R-:W-:-:S06]  /*1ce0*/  UMOV UR9, 0x3c7abc9e ;  /* 0x3c7abc9e00097882 */ /* 0x000fcc0000000000 */
[----:B------:R-:W-:Y:S01]  /*1cf0*/  @!P0 DMUL R26, R16, 1.80143985094819840000e+16 ;  /* 0x43500000101a8828 */ /* 0x000fe20000000000 */
[--C-:B------:R-:W-:Y:S01]  /*1d00*/  IMAD.MOV.U32 R16, RZ, RZ, R0.reuse ;  /* 0x000000ffff107224 */ /* 0x100fe200078e0000 */
[----:B------:R-:W-:-:S08]  /*1d10*/  SHF.R.U32.HI R0, RZ, 0x14, R0 ;  /* 0x00000014ff007819 */ /* 0x000fd00000011600 */
[----:B------:R-:W-:Y:S01]  /*1d20*/  @!P0 IMAD.MOV.U32 R16, RZ, RZ, R27 ;  /* 0x000000ffff108224 */ /* 0x000fe200078e001b */
[----:B------:R-:W-:Y:S01]  /*1d30*/  @!P0 LEA.HI R0, R27, 0xffffffca, RZ, 0xc ;  /* 0xffffffca1b008811 */ /* 0x000fe200078f60ff */
[----:B------:R-:W-:-:S03]  /*1d40*/  @!P0 IMAD.MOV.U32 R3, RZ, RZ, R26 ;  /* 0x000000ffff038224 */ /* 0x000fc600078e001a */
[----:B------:R-:W-:Y:S01]  /*1d50*/  LOP3.LUT R16, R16, 0x800fffff, RZ, 0xc0, !PT ;  /* 0x800fffff10107812 */ /* 0x000fe200078ec0ff */
[----:B------:R-:W-:-:S03]  /*1d60*/  IMAD.MOV.U32 R22, RZ, RZ, R3 ;  /* 0x000000ffff167224 */ /* 0x000fc600078e0003 */
[----:B------:R-:W-:-:S04]  /*1d70*/  LOP3.LUT R16, R16, 0x3ff00000, RZ, 0xfc, !PT ;  /* 0x3ff0000010107812 */ /* 0x000fc800078efcff */
[----:B------:R-:W-:Y:S01]  /*1d80*/  ISETP.GE.U32.AND P1, PT, R16, 0x3ff6a09f, PT ;  /* 0x3ff6a09f1000780c */ /* 0x000fe20003f26070 */
[----:B------:R-:W-:-:S12]  /*1d90*/  IMAD.MOV.U32 R23, RZ, RZ, R16 ;  /* 0x000000ffff177224 */ /* 0x000fd800078e0010 */
[----:B------:R-:W-:-:S04]  /*1da0*/  @P1 VIADD R3, R23, 0xfff00000 ;  /* 0xfff0000017031836 */ /* 0x000fc80000000000 */
[----:B------:R-:W-:Y:S02]  /*1db0*/  @P1 IMAD.MOV.U32 R23, RZ, RZ, R3 ;  /* 0x000000ffff171224 */ /* 0x000fe400078e0003 */
[C---:B------:R-:W-:Y:S02]  /*1dc0*/  VIADD R3, R0.reuse, 0xfffffc01 ;  /* 0xfffffc0100037836 */ /* 0x040fe40000000000 */
[----:B------:R-:W-:Y:S02]  /*1dd0*/  @P1 VIADD R3, R0, 0xfffffc02 ;  /* 0xfffffc0200031836 */ /* 0x000fe40000000000 */
[C---:B------:R-:W-:Y:S02]  /*1de0*/  DADD R16, R22.reuse, 1 ;  /* 0x3ff0000016107429 */ /* 0x040fe40000000000 */
[----:B------:R-:W-:-:S04]  /*1df0*/  DADD R22, R22, -1 ;  /* 0xbff0000016167429 */ /* 0x000fc80000000000 */
[----:B------:R-:W0:Y:S02]  /*1e00*/  MUFU.RCP64H R19, R17 ;  /* 0x0000001100137308 */ /* 0x000e240000001800 */
[----:B0-----:R-:W-:-:S08]  /*1e10*/  DFMA R16, -R16, R18, 1 ;  /* 0x3ff000001010742b */ /* 0x001fd00000000112 */
[----:B------:R-:W-:-:S08]  /*1e20*/  DFMA R16, R16, R16, R16 ;  /* 0x000000101010722b */ /* 0x000fd00000000010 */
[----:B------:R-:W-:Y:S01]  /*1e30*/  DFMA R16, R18, R16, R18 ;  /* 0x000000101210722b */ /* 0x000fe20000000012 */
[----:B------:R-:W-:Y:S02]  /*1e40*/  IMAD.MOV.U32 R18, RZ, RZ, 0x41ad3b5a ;  /* 0x41ad3b5aff127424 */ /* 0x000fe400078e00ff */
[----:B------:R-:W-:-:S05]  /*1e50*/  IMAD.MOV.U32 R19, RZ, RZ, 0x3ed0f5d2 ;  /* 0x3ed0f5d2ff137424 */ /* 0x000fca00078e00ff */
[----:B------:R-:W-:-:S08]  /*1e60*/  DMUL R20, R22, R16 ;  /* 0x0000001016147228 */ /* 0x000fd00000000000 */
[----:B------:R-:W-:-:S08]  /*1e70*/  DFMA R20, R22, R16, R20 ;  /* 0x000000101614722b */ /* 0x000fd00000000014 */
[----:B------:R-:W-:-:S08]  /*1e80*/  DMUL R28, R20, R20 ;  /* 0x00000014141c7228 */ /* 0x000fd00000000000 */
[----:B------:R-:W-:Y:S01]  /*1e90*/  DFMA R18, R28, UR6, R18 ;  /* 0x000000061c127c2b */ /* 0x000fe20008000012 */
[----:B------:R-:W-:Y:S01]  /*1ea0*/  UMOV UR6, 0x75488a3f ;  /* 0x75488a3f00067882 */ /* 0x000fe20000000000 */
[----:B------:R-:W-:-:S06]  /*1eb0*/  UMOV UR7, 0x3ef3b20a ;  /* 0x3ef3b20a00077882 */ /* 0x000fcc0000000000 */
[----:B------:R-:W-:Y:S01]  /*1ec0*/  DFMA R24, R28, R18, UR6 ;  /* 0x000000061c187e2b */ /* 0x000fe20008000012 */
[----:B------:R-:W-:Y:S01]  /*1ed0*/  UMOV UR6, 0xe4faecd5 ;  /* 0xe4faecd500067882 */ /* 0x000fe20000000000 */
[----:B------:R-:W-:Y:S01]  /*1ee0*/  UMOV UR7, 0x3f1745cd ;  /* 0x3f1745cd00077882 */ /* 0x000fe20000000000 */
[----:B------:R-:W-:-:S05]  /*1ef0*/  DADD R18, R22, -R20 ;  /* 0x0000000016127229 */ /* 0x000fca0000000814 */
[----:B------:R-:W-:Y:S01]  /*1f00*/  DFMA R24, R28, R24, UR6 ;  /* 0x000000061c187e2b */ /* 0x000fe20008000018 */
[----:B------:R-:W-:Y:S01]  /*1f10*/  UMOV UR6, 0x258a578b ;  /* 0x258a578b00067882 */ /* 0x000fe20000000000 */
[----:B------:R-:W-:Y:S01]  /*1f20*/  UMOV UR7, 0x3f3c71c7 ;  /* 0x3f3c71c700077882 */ /* 0x000fe20000000000 */
[----:B------:R-:W-:-:S05]  /*1f30*/  DADD R18, R18, R18 ;  /* 0x0000000012127229 */ /* 0x000fca0000000012 */
[----:B------:R-:W-:Y:S01]  /*1f40*/  DFMA R24, R28, R24, UR6 ;  /* 0x000000061c187e2b */ /* 0x000fe20008000018 */
[----:B------:R-:W-:Y:S01]  /*1f50*/  UMOV UR6, 0x9242b910 ;  /* 0x9242b91000067882 */ /* 0x000fe20000000000 */
[----:B------:R-:W-:Y:S01]  /*1f60*/  UMOV UR7, 0x3f624924 ;  /* 0x3f62492400077882 */ /* 0x000fe20000000000 */
[----:B------:R-:W-:-:S05]  /*1f70*/  DFMA R18, R22, -R20, R18 ;  /* 0x800000141612722b */ /* 0x000fca0000000012 */
[----:B------:R-:W-:Y:S01]  /*1f80*/  DFMA R24, R28, R24, UR6 ;  /* 0x000000061c187e2b */ /* 0x000fe20008000018 */
[----:B------:R-:W-:Y:S01]  /*1f90*/  UMOV UR6, 0x99999dfb ;  /* 0x99999dfb00067882 */ /* 0x000fe20000000000 */
[----:B------:R-:W-:Y:S01]  /*1fa0*/  UMOV UR7, 0x3f899999 ;  /* 0x3f89999900077882 */ /* 0x000fe20000000000 */
[----:B------:R-:W-:-:S05]  /*1fb0*/  DMUL R18, R16, R18 ;  /* 0x0000001210127228 */ /* 0x000fca0000000000 */
[----:B------:R-:W-:Y:S01]  /*1fc0*/  DFMA R24, R28, R24, UR6 ;  /* 0x000000061c187e2b */ /* 0x000fe20008000018 */
[----:B------:R-:W-:Y:S01]  /*1fd0*/  UMOV UR6, 0x55555555 ;  /* 0x5555555500067882 */ /* 0x000fe20000000000 */
[----:B------:R-:W-:-:S06]  /*1fe0*/  UMOV UR7, 0x3fb55555 ;  /* 0x3fb5555500077882 */ /* 0x000fcc0000000000 */
[----:B------:R-:W-:-:S08]  /*1ff0*/  DFMA R22, R28, R24, UR6 ;  /* 0x000000061c167e2b */ /* 0x000fd00008000018 */
[----:B------:R-:W-:Y:S01]  /*2000*/  DADD R16, -R22, UR6 ;  /* 0x0000000616107e29 */ /* 0x000fe20008000100 */
[----:B------:R-:W-:Y:S01]  /*2010*/  UMOV UR6, 0xb9e7b0 ;  /* 0x00b9e7b000067882 */ /* 0x000fe20000000000 */
[----:B------:R-:W-:-:S06]  /*2020*/  UMOV UR7, 0x3c46a4cb ;  /* 0x3c46a4cb00077882 */ /* 0x000fcc0000000000 */
[----:B------:R-:W-:Y:S02]  /*2030*/  DFMA R16, R28, R24, R16 ;  /* 0x000000181c10722b */ /* 0x000fe40000000010 */
[----:B------:R-:W-:Y:S01]  /*2040*/  DMUL R24, R20, R20 ;  /* 0x0000001414187228 */ /* 0x000fe20000000000 */
[----:B------:R-:W-:Y:S02]  /*2050*/  VIADD R29, R19, 0x100000 ;  /* 0x00100000131d7836 */ /* 0x000fe40000000000 */
[----:B------:R-:W-:-:S03]  /*2060*/  IMAD.MOV.U32 R28, RZ, RZ, R18 ;  /* 0x000000ffff1c7224 */ /* 0x000fc600078e0012 */
[----:B------:R-:W-:Y:S01]  /*2070*/  DADD R16, R16, -UR6 ;  /* 0x8000000610107e29 */ /* 0x000fe20008000000 */
[----:B------:R-:W-:Y:S01]  /*2080*/  UMOV UR6, 0x80000000 ;  /* 0x8000000000067882 */ /* 0x000fe20000000000 */
[----:B------:R-:W-:Y:S01]  /*2090*/  DFMA R30, R20, R20, -R24 ;  /* 0x00000014141e722b */ /* 0x000fe20000000818 */
[----:B------:R-:W-:-:S07]  /*20a0*/  UMOV UR7, 0x43300000 ;  /* 0x4330000000077882 */ /* 0x000fce0000000000 */
[C---:B------:R-:W-:Y:S02]  /*20b0*/  DFMA R30, R20.reuse, R28, R30 ;  /* 0x0000001c141e722b */ /* 0x040fe4000000001e */
[----:B------:R-:W-:-:S08]  /*20c0*/  DMUL R28, R20, R24 ;  /* 0x00000018141c7228 */ /* 0x000fd00000000000 */
[----:B------:R-:W-:-:S08]  /*20d0*/  DFMA R26, R20, R24, -R28 ;  /* 0x00000018141a722b */ /* 0x000fd0000000081c */
[----:B------:R-:W-:Y:S02]  /*20e0*/  DFMA R26, R18, R24, R26 ;  /* 0x00000018121a722b */ /* 0x000fe4000000001a */
[----:B------:R-:W-:-:S06]  /*20f0*/  DADD R24, R22, R16 ;  /* 0x0000000016187229 */ /* 0x000fcc0000000010 */
[----:B------:R-:W-:Y:S02]  /*2100*/  DFMA R26, R20, R30, R26 ;  /* 0x0000001e141a722b */ /* 0x000fe4000000001a */
[----:B------:R-:W-:Y:S02]  /*2110*/  DADD R30, R22, -R24 ;  /* 0x00000000161e7229 */ /* 0x000fe40000000818 */
[----:B------:R-:W-:-:S06]  /*2120*/  DMUL R22, R24, R28 ;  /* 0x0000001c18167228 */ /* 0x000fcc0000000000 */
[----:B------:R-:W-:Y:S02]  /*2130*/  DADD R30, R16, R30 ;  /* 0x00000000101e7229 */ /* 0x000fe4000000001e */
[----:B------:R-:W-:-:S08]  /*2140*/  DFMA R16, R24, R28, -R22 ;  /* 0x0000001c1810722b */ /* 0x000fd00000000816 */
[----:B------:R-:W-:-:S08]  /*2150*/  DFMA R16, R24, R26, R16 ;  /* 0x0000001a1810722b */ /* 0x000fd00000000010 */
[----:B------:R-:W-:-:S08]  /*2160*/  DFMA R30, R30, R28, R16 ;  /* 0x0000001c1e1e722b */ /* 0x000fd00000000010 */
[----:B------:R-:W-:-:S08]  /*2170*/  DADD R24, R22, R30 ;  /* 0x0000000016187229 */ /* 0x000fd0000000001e */
[--C-:B------:R-:W-:Y:S02]  /*2180*/  DADD R16, R20, R24.reuse ;  /* 0x0000000014107229 */ /* 0x100fe40000000018 */
[----:B------:R-:W-:-:S06]  /*2190*/  DADD R22, R22, -R24 ;  /* 0x0000000016167229 */ /* 0x000fcc0000000818 */
[----:B------:R-:W-:Y:S02]  /*21a0*/  DADD R20, R20, -R16 ;  /* 0x0000000014147229 */ /* 0x000fe40000000810 */
[----:B------:R-:W-:-:S06]  /*21b0*/  DADD R22, R30, R22 ;  /* 0x000000001e167229 */ /* 0x000fcc0000000016 */
[----:B------:R-:W-:-:S08]  /*21c0*/  DADD R20, R24, R20 ;  /* 0x0000000018147229 */ /* 0x000fd00000000014 */
[----:B------:R-:W-:-:S08]  /*21d0*/  DADD R22, R22, R20 ;  /* 0x0000000016167229 */ /* 0x000fd00000000014 */
[----:B------:R-:W-:Y:S01]  /*21e0*/  DADD R18, R18, R22 ;  /* 0x0000000012127229 */ /* 0x000fe20000000016 */
[----:B------:R-:W-:Y:S01]  /*21f0*/  LOP3.LUT R22, R3, 0x80000000, RZ, 0x3c, !PT ;  /* 0x8000000003167812 */ /* 0x000fe200078e3cff */
[----:B------:R-:W-:-:S06]  /*2200*/  IMAD.MOV.U32 R23, RZ, RZ, 0x43300000 ;  /* 0x43300000ff177424 */ /* 0x000fcc00078e00ff */
[----:B------:R-:W-:Y:S02]  /*2210*/  DADD R24, R16, R18 ;  /* 0x0000000010187229 */ /* 0x000fe40000000012 */
[----:B------:R-:W-:Y:S01]  /*2220*/  DADD R22, R22, -UR6 ;  /* 0x8000000616167e29 */ /* 0x000fe20008000000 */
[----:B------:R-:W-:Y:S01]  /*2230*/  UMOV UR6, 0xfefa39ef ;  /* 0xfefa39ef00067882 */ /* 0x000fe20000000000 */
[----:B------:R-:W-:-:S04]  /*2240*/  UMOV UR7, 0x3fe62e42 ;  /* 0x3fe62e4200077882 */ /* 0x000fc80000000000 */
[--C-:B------:R-:W-:Y:S02]  /*2250*/  DADD R26, R16, -R24.reuse ;  /* 0x00000000101a7229 */ /* 0x100fe40000000818 */
[----:B------:R-:W-:-:S06]  /*2260*/  DFMA R20, R22, UR6, R24 ;  /* 0x0000000616147c2b */ /* 0x000fcc0008000018 */
[----:B------:R-:W-:Y:S02]  /*2270*/  DADD R26, R18, R26 ;  /* 0x00000000121a7229 */ /* 0x000fe4000000001a */
[----:B------:R-:W-:-:S08]  /*2280*/  DFMA R16, R22, -UR6, R20 ;  /* 0x8000000616107c2b */ /* 0x000fd00008000014 */
[----:B------:R-:W-:-:S08]  /*2290*/  DADD R16, -R24, R16 ;  /* 0x0000000018107229 */ /* 0x000fd00000000110 */
[----:B------:R-:W-:-:S08]  /*22a0*/  DADD R16, R26, -R16 ;  /* 0x000000001a107229 */ /* 0x000fd00000000810 */
[----:B------:R-:W-:-:S08]  /*22b0*/  DFMA R22, R22, UR8, R16 ;  /* 0x0000000816167c2b */ /* 0x000fd00008000010 */
[----:B------:R-:W-:-:S08]  /*22c0*/  DADD R16, R20, R22 ;  /* 0x0000000014107229 */ /* 0x000fd00000000016 */
[----:B------:R-:W-:Y:S02]  /*22d0*/  DADD R18, R20, -R16 ;  /* 0x0000000014127229 */ /* 0x000fe40000000810 */
[----:B------:R-:W-:-:S06]  /*22e0*/  DMUL R20, R16, 2 ;  /* 0x4000000010147828 */ /* 0x000fcc0000000000 */
[----:B------:R-:W-:Y:S02]  /*22f0*/  DADD R18, R22, R18 ;  /* 0x0000000016127229 */ /* 0x000fe40000000012 */
[----:B------:R-:W-:Y:S01]  /*2300*/  DFMA R16, R16, 2, -R20 ;  /* 0x400000001010782b */ /* 0x000fe20000000814 */
[----:B------:R-:W-:Y:S02]  /*2310*/  IMAD.MOV.U32 R22, RZ, RZ, 0x652b82fe ;  /* 0x652b82feff167424 */ /* 0x000fe400078e00ff */
[----:B------:R-:W-:-:S05]  /*2320*/  IMAD.MOV.U32 R23, RZ, RZ, 0x3ff71547 ;  /* 0x3ff71547ff177424 */ /* 0x000fca00078e00ff */
[----:B------:R-:W-:-:S08]  /*2330*/  DFMA R18, R18, 2, R16 ;  /* 0x400000001212782b */ /* 0x000fd00000000010 */
[----:B------:R-:W-:-:S08]  /*2340*/  DADD R24, R20, R18 ;  /* 0x0000000014187229 */ /* 0x000fd00000000012 */
[----:B------:R-:W-:Y:S02]  /*2350*/  DFMA R22, R24, R22, 6.75539944105574400000e+15 ;  /* 0x433800001816742b */ /* 0x000fe40000000016 */
[----:B------:R-:W-:Y:S01]  /*2360*/  FSETP.GEU.AND P0, PT, |R25|, 4.1917929649353027344, PT ;  /* 0x4086232b1900780b */ /* 0x000fe20003f0e200 */
[----:B------:R-:W-:-:S05]  /*2370*/  DADD R20, R20, -R24 ;  /* 0x0000000014147229 */ /* 0x000fca0000000818 */
[----:B------:R-:W-:-:S03]  /*2380*/  DADD R16, R22, -6.75539944105574400000e+15 ;  /* 0xc338000016107429 */ /* 0x000fc60000000000 */
[----:B------:R-:W-:-:S05]  /*2390*/  DADD R18, R18, R20 ;  /* 0x0000000012127229 */ /* 0x000fca0000000014 */
[----:B------:R-:W-:Y:S01]  /*23a0*/  DFMA R26, R16, -UR6, R24 ;  /* 0x80000006101a7c2b */ /* 0x000fe20008000018 */
[----:B------:R-:W-:Y:S01]  /*23b0*/  UMOV UR6, 0x3b39803f ;  /* 0x3b39803f00067882 */ /* 0x000fe20000000000 */
[----:B------:R-:W-:-:S06]  /*23c0*/  UMOV UR7, 0x3c7abc9e ;  /* 0x3c7abc9e00077882 */ /* 0x000fcc0000000000 */
[----:B------:R-:W-:Y:S01]  /*23d0*/  DFMA R26, R16, -UR6, R26 ;  /* 0x80000006101a7c2b */ /* 0x000fe2000800001a */
[----:B------:R-:W-:Y:S01]  /*23e0*/  UMOV UR6, 0x69ce2bdf ;  /* 0x69ce2bdf00067882 */ /* 0x000fe20000000000 */
[----:B------:R-:W-:Y:S01]  /*23f0*/  IMAD.MOV.U32 R16, RZ, RZ, -0x35dec16 ;  /* 0xfca213eaff107424 */ /* 0x000fe200078e00ff */
[----:B------:R-:W-:Y:S01]  /*2400*/  UMOV UR7, 0x3e5ade15 ;  /* 0x3e5ade1500077882 */ /* 0x000fe20000000000 */
[----:B------:R-:W-:-:S06]  /*2410*/  IMAD.MOV.U32 R17, RZ, RZ, 0x3e928af3 ;  /* 0x3e928af3ff117424 */ /* 0x000fcc00078e00ff */
[----:B------:R-:W-:Y:S01]  /*2420*/  DFMA R16, R26, UR6, R16 ;  /* 0x000000061a107c2b */ /* 0x000fe20008000010 */
[----:B------:R-:W-:Y:S01]  /*2430*/  UMOV UR6, 0x62401315 ;  /* 0x6240131500067882 */ /* 0x000fe20000000000 */
[----:B------:R-:W-:-:S06]  /*2440*/  UMOV UR7, 0x3ec71dee ;  /* 0x3ec71dee00077882 */ /* 0x000fcc0000000000 */
[----:B------:R-:W-:Y:S01]  /*2450*/  DFMA R16, R26, R16, UR6 ;  /* 0x000000061a107e2b */ /* 0x000fe20008000010 */
        /* <DEDUP_REMOVED lines=20> */
[----:B------:R-:W-:-:S08]  /*25a0*/  DFMA R16, R26, R16, UR6 ;  /* 0x000000061a107e2b */ /* 0x000fd00008000010 */
[----:B------:R-:W-:-:S08]  /*25b0*/  DFMA R16, R26, R16, 1 ;  /* 0x3ff000001a10742b */ /* 0x000fd00000000010 */
[----:B------:R-:W-:-:S10]  /*25c0*/  DFMA R16, R26, R16, 1 ;  /* 0x3ff000001a10742b */ /* 0x000fd40000000010 */
[----:B------:R-:W-:Y:S02]  /*25d0*/  IMAD R21, R22, 0x100000, R17 ;  /* 0x0010000016157824 */ /* 0x000fe400078e0211 */
[----:B------:R-:W-:Y:S01]  /*25e0*/  IMAD.MOV.U32 R20, RZ, RZ, R16 ;  /* 0x000000ffff147224 */ /* 0x000fe200078e0010 */
[----:B------:R-:W-:Y:S06]  /*25f0*/  @!P0 BRA `(.L_x_27) ;  /* 0x0000000000308947 */ /* 0x000fec0003800000 */
[----:B------:R-:W-:Y:S01]  /*2600*/  FSETP.GEU.AND P1, PT, |R25|, 4.2275390625, PT ;  /* 0x408748001900780b */ /* 0x000fe20003f2e200 */
[C---:B------:R-:W-:Y:S02]  /*2610*/  DADD R20, R24.reuse, +INF ;  /* 0x7ff0000018147429 */ /* 0x040fe40000000000 */
[----:B------:R-:W-:-:S08]  /*2620*/  DSETP.GEU.AND P0, PT, R24, RZ, PT ;  /* 0x000000ff1800722a */ /* 0x000fd00003f0e000 */
[----:B------:R-:W-:Y:S02]  /*2630*/  FSEL R20, R20, RZ, P0 ;  /* 0x000000ff14147208 */ /* 0x000fe40000000000 */
[----:B------:R-:W-:Y:S02]  /*2640*/  @!P1 LEA.HI R0, R22, R22, RZ, 0x1 ;  /* 0x0000001616009211 */ /* 0x000fe400078f08ff */
[----:B------:R-:W-:Y:S02]  /*2650*/  FSEL R21, R21, RZ, P0 ;  /* 0x000000ff15157208 */ /* 0x000fe40000000000 */
[----:B------:R-:W-:-:S05]  /*2660*/  @!P1 SHF.R.S32.HI R0, RZ, 0x1, R0 ;  /* 0x00000001ff009819 */ /* 0x000fca0000011400 */
[----:B------:R-:W-:Y:S02]  /*2670*/  @!P1 IMAD.IADD R3, R22, 0x1, -R0 ;  /* 0x0000000116039824 */ /* 0x000fe400078e0a00 */
[----:B------:R-:W-:Y:S02]  /*2680*/  @!P1 IMAD R17, R0, 0x100000, R17 ;  /* 0x0010000000119824 */ /* 0x000fe400078e0211 */
[----:B------:R-:W-:Y:S01]  /*2690*/  @!P1 IMAD.MOV.U32 R22, RZ, RZ, RZ ;  /* 0x000000ffff169224 */ /* 0x000fe200078e00ff */
[----:B------:R-:W-:-:S06]  /*26a0*/  @!P1 LEA R23, R3, 0x3ff00000, 0x14 ;  /* 0x3ff0000003179811 */ /* 0x000fcc00078ea0ff */
[----:B------:R-:W-:-:S11]  /*26b0*/  @!P1 DMUL R20, R16, R22 ;  /* 0x0000001610149228 */ /* 0x000fd60000000000 */
.L_x_27:
[----:B------:R-:W-:Y:S01]  /*26c0*/  DFMA R18, R18, R20, R20 ;  /* 0x000000141212722b */ /* 0x000fe20000000014 */
[----:B------:R-:W-:Y:S01]  /*26d0*/  IMAD.MOV.U32 R3, RZ, RZ, 0x0 ;  /* 0x00000000ff037424 */ /* 0x000fe200078e00ff */
[----:B------:R-:W-:-:S08]  /*26e0*/  DSETP.NEU.AND P0, PT, |R20|, +INF , PT ;  /* 0x7ff000001400742a */ /* 0x000fd00003f0d200 */
[----:B------:R-:W-:Y:S02]  /*26f0*/  FSEL R0, R20, R18, !P0 ;  /* 0x0000001214007208 */ /* 0x000fe40004000000 */
[----:B------:R-:W-:Y:S01]  /*2700*/  FSEL R18, R21, R19, !P0 ;  /* 0x0000001315127208 */ /* 0x000fe20004000000 */
[----:B------:R-:W-:Y:S06]  /*2710*/  RET.REL.NODEC R2 `(_Z8minimizePKdPdiiS1_S1_P8Particle) ;  /* 0xffffffd802387950 */ /* 0x000fec0003c3ffff */
.L_x_28:
[----:B------:R-:W-:-:S00]  /*2720*/  BRA `(.L_x_28) ;  /* 0xfffffffc00fc7947 */ /* 0x000fc0000383ffff */
[----:B------:R-:W-:-:S00]  /*2730*/  NOP ;  /* 0x0000000000007918 */ /* 0x000fc00000000000 */
        /* <DEDUP_REMOVED lines=12> */
.L_x_29:


//--------------------- .nv.global.init           --------------------------
	.section	.nv.global.init,"aw",@progbits
	.align	4
.nv.global.init:
	.type		mrg32k3aM1SubSeq,@object
	.size		mrg32k3aM1SubSeq,(mrg32k3aM2SubSeq - mrg32k3aM1SubSeq)
mrg32k3aM1SubSeq:
        /*0000*/ 	.byte	0x0b, 0xcc, 0xee, 0x04, 0x73, 0x29, 0x8b, 0x6f, 0xf6, 0x53, 0x03, 0xf6, 0x23, 0xf6, 0xea, 0xda
        /* <DEDUP_REMOVED lines=125> */
	.type		mrg32k3aM2SubSeq,@object
	.size		mrg32k3aM2SubSeq,(mrg32k3aM1 - mrg32k3aM2SubSeq)
mrg32k3aM2SubSeq:
        /* <DEDUP_REMOVED lines=126> */
	.type		mrg32k3aM1,@object
	.size		mrg32k3aM1,(mrg32k3aM1Seq - mrg32k3aM1)
mrg32k3aM1:
        /* <DEDUP_REMOVED lines=144> */
	.type		mrg32k3aM1Seq,@object
	.size		mrg32k3aM1Seq,(mrg32k3aM2 - mrg32k3aM1Seq)
mrg32k3aM1Seq:
        /* <DEDUP_REMOVED lines=144> */
	.type		mrg32k3aM2,@object
	.size		mrg32k3aM2,(mrg32k3aM2Seq - mrg32k3aM2)
mrg32k3aM2:
        /* <DEDUP_REMOVED lines=144> */
	.type		mrg32k3aM2Seq,@object
	.size		mrg32k3aM2Seq,(precalc_xorwow_matrix - mrg32k3aM2Seq)
mrg32k3aM2Seq:
        /* <DEDUP_REMOVED lines=144> */
	.type		precalc_xorwow_matrix,@object
	.size		precalc_xorwow_matrix,(precalc_xorwow_offset_matrix - precalc_xorwow_matrix)
precalc_xorwow_matrix:
        /* <DEDUP_REMOVED lines=6400> */
	.type		precalc_xorwow_offset_matrix,@object
	.size		precalc_xorwow_offset_matrix,(.L_1 - precalc_xorwow_offset_matrix)
precalc_xorwow_offset_matrix:
        /* <DEDUP_REMOVED lines=6400> */
.L_1:


//--------------------- .nv.shared.reserved.0     --------------------------
	.section	.nv.shared.reserved.0,"aw",@nobits
	.weak		__nv_reservedSMEM_offset_0_alias
	.size		__nv_reservedSMEM_offset_0_alias, 0, 64
	.other		__nv_reservedSMEM_offset_0_alias,@"STO_CUDA_RESERVED_SHARED STV_DEFAULT"
__nv_reservedSMEM_offset_0_alias:
	.zero		0
	.zero		64


//--------------------- .nv.constant0._Z8minimizePKdPdiiS1_S1_P8Particle --------------------------
	.section	.nv.constant0._Z8minimizePKdPdiiS1_S1_P8Particle,"a",@progbits
	.sectionflags	@""
	.align	4
.nv.constant0._Z8minimizePKdPdiiS1_S1_P8Particle:
	.zero		944


//--------------------- SYMBOLS --------------------------

	.type		.nv.reservedSmem.offset0,@object
	.size		.nv.reservedSmem.offset0,0x4
